//
// Generated by NVIDIA NVVM Compiler
//
// Compiler Build ID: CL-36424714
// Cuda compilation tools, release 13.0, V13.0.88
// Based on NVVM 20.0.0
//

.version 9.0
.target sm_100
.address_size 64

	// .globl	_Z12setup_kernelP17curandStateXORWOWy
.global .align 4 .b8 precalc_xorwow_matrix[102400];
.global .align 4 .b8 precalc_xorwow_offset_matrix[102400];
.global .align 4 .b8 mrg32k3aM1[2304];
.global .align 4 .b8 mrg32k3aM2[2304];
.global .align 4 .b8 mrg32k3aM1SubSeq[2016];
.global .align 4 .b8 mrg32k3aM2SubSeq[2016];
.global .align 4 .b8 mrg32k3aM1Seq[2304];
.global .align 4 .b8 mrg32k3aM2Seq[2304];
.const .align 8 .b8 __cr_lgamma_table[72];
.const .align 4 .b8 constants[256] = {152, 47, 138, 66, 145, 68, 55, 113, 207, 251, 192, 181, 165, 219, 181, 233, 91, 194, 86, 57, 241, 17, 241, 89, 164, 130, 63, 146, 213, 94, 28, 171, 152, 170, 7, 216, 1, 91, 131, 18, 190, 133, 49, 36, 195, 125, 12, 85, 116, 93, 190, 114, 254, 177, 222, 128, 167, 6, 220, 155, 116, 241, 155, 193, 193, 105, 155, 228, 134, 71, 190, 239, 198, 157, 193, 15, 204, 161, 12, 36, 111, 44, 233, 45, 170, 132, 116, 74, 220, 169, 176, 92, 218, 136, 249, 118, 82, 81, 62, 152, 109, 198, 49, 168, 200, 39, 3, 176, 199, 127, 89, 191, 243, 11, 224, 198, 71, 145, 167, 213, 81, 99, 202, 6, 103, 41, 41, 20, 133, 10, 183, 39, 56, 33, 27, 46, 252, 109, 44, 77, 19, 13, 56, 83, 84, 115, 10, 101, 187, 10, 106, 118, 46, 201, 194, 129, 133, 44, 114, 146, 161, 232, 191, 162, 75, 102, 26, 168, 112, 139, 75, 194, 163, 81, 108, 199, 25, 232, 146, 209, 36, 6, 153, 214, 133, 53, 14, 244, 112, 160, 106, 16, 22, 193, 164, 25, 8, 108, 55, 30, 76, 119, 72, 39, 181, 188, 176, 52, 179, 12, 28, 57, 74, 170, 216, 78, 79, 202, 156, 91, 243, 111, 46, 104, 238, 130, 143, 116, 111, 99, 165, 120, 20, 120, 200, 132, 8, 2, 199, 140, 250, 255, 190, 144, 235, 108, 80, 164, 247, 163, 249, 190, 242, 120, 113, 198};
.const .align 4 .b8 padding[56] = {0, 0, 0, 128, 0, 0, 0, 0, 0, 0, 0, 0, 0, 0, 0, 0, 0, 0, 0, 0, 0, 0, 0, 0, 0, 0, 0, 0, 0, 0, 0, 0, 0, 0, 0, 0, 0, 0, 0, 0, 0, 0, 0, 0, 0, 0, 0, 0, 0, 0, 0, 0, 64};
.const .align 4 .b8 masks[32] = {15, 0, 0, 0, 255, 0, 0, 0, 255, 15, 0, 0, 255, 255, 0, 0, 255, 255, 15, 0, 255, 255, 255, 0, 255, 255, 255, 15, 255, 255, 255, 255};

.visible .entry _Z12setup_kernelP17curandStateXORWOWy(
	.param .u64 .ptr .align 1 _Z12setup_kernelP17curandStateXORWOWy_param_0,
	.param .u64 _Z12setup_kernelP17curandStateXORWOWy_param_1
)
{
	.reg .pred 	%p<24>;
	.reg .b32 	%r<413>;
	.reg .b64 	%rd<19>;

	ld.param.u64 	%rd8, [_Z12setup_kernelP17curandStateXORWOWy_param_0];
	ld.param.u64 	%rd9, [_Z12setup_kernelP17curandStateXORWOWy_param_1];
	cvta.to.global.u64 	%rd10, %rd8;
	mov.u32 	%r182, %tid.x;
	mov.u32 	%r183, %ctaid.x;
	mov.u32 	%r184, %ntid.x;
	mad.lo.s32 	%r185, %r183, %r184, %r182;
	cvt.s64.s32 	%rd18, %r185;
	mul.wide.s32 	%rd11, %r185, 48;
	add.s64 	%rd2, %rd10, %rd11;
	cvt.u32.u64 	%r186, %rd9;
	xor.b32  	%r187, %r186, -1429050551;
	mul.lo.s32 	%r188, %r187, 1099087573;
	{ .reg .b32 tmp; mov.b64 {tmp, %r189}, %rd9; }
	xor.b32  	%r190, %r189, -136515619;
	mul.lo.s32 	%r191, %r190, -1703105765;
	add.s32 	%r192, %r188, %r191;
	add.s32 	%r193, %r192, 6615241;
	add.s32 	%r194, %r188, 123456789;
	st.global.v2.u32 	[%rd2], {%r193, %r194};
	xor.b32  	%r195, %r188, 362436069;
	add.s32 	%r196, %r191, 521288629;
	st.global.v2.u32 	[%rd2+8], {%r195, %r196};
	xor.b32  	%r197, %r191, 88675123;
	add.s32 	%r198, %r188, 5783321;
	st.global.v2.u32 	[%rd2+16], {%r197, %r198};
	setp.eq.s32 	%p1, %r185, 0;
	@%p1 bra 	$L__BB0_42;
	mov.b32 	%r319, 0;
$L__BB0_2:
	and.b64  	%rd4, %rd18, 3;
	setp.eq.s64 	%p2, %rd4, 0;
	@%p2 bra 	$L__BB0_41;
	mul.wide.u32 	%rd12, %r319, 3200;
	mov.u64 	%rd13, precalc_xorwow_matrix;
	add.s64 	%rd5, %rd13, %rd12;
	cvt.u32.u64 	%r2, %rd4;
	mov.b32 	%r320, 0;
$L__BB0_4:
	mov.b32 	%r333, 0;
	mov.u32 	%r334, %r333;
	mov.u32 	%r335, %r333;
	mov.u32 	%r336, %r333;
	mov.u32 	%r337, %r333;
	mov.u32 	%r326, %r333;
$L__BB0_5:
	mul.wide.u32 	%rd14, %r326, 4;
	add.s64 	%rd15, %rd2, %rd14;
	ld.global.u32 	%r10, [%rd15+4];
	shl.b32 	%r11, %r326, 5;
	mov.b32 	%r332, 0;
$L__BB0_6:
	.pragma "nounroll";
	shr.u32 	%r203, %r10, %r332;
	and.b32  	%r204, %r203, 1;
	setp.eq.b32 	%p3, %r204, 1;
	not.pred 	%p4, %p3;
	add.s32 	%r205, %r11, %r332;
	mul.lo.s32 	%r206, %r205, 5;
	mul.wide.u32 	%rd16, %r206, 4;
	add.s64 	%rd6, %rd5, %rd16;
	@%p4 bra 	$L__BB0_8;
	ld.global.u32 	%r207, [%rd6];
	xor.b32  	%r337, %r337, %r207;
	ld.global.u32 	%r208, [%rd6+4];
	xor.b32  	%r336, %r336, %r208;
	ld.global.u32 	%r209, [%rd6+8];
	xor.b32  	%r335, %r335, %r209;
	ld.global.u32 	%r210, [%rd6+12];
	xor.b32  	%r334, %r334, %r210;
	ld.global.u32 	%r211, [%rd6+16];
	xor.b32  	%r333, %r333, %r211;
$L__BB0_8:
	and.b32  	%r213, %r203, 2;
	setp.eq.s32 	%p5, %r213, 0;
	@%p5 bra 	$L__BB0_10;
	ld.global.u32 	%r214, [%rd6+20];
	xor.b32  	%r337, %r337, %r214;
	ld.global.u32 	%r215, [%rd6+24];
	xor.b32  	%r336, %r336, %r215;
	ld.global.u32 	%r216, [%rd6+28];
	xor.b32  	%r335, %r335, %r216;
	ld.global.u32 	%r217, [%rd6+32];
	xor.b32  	%r334, %r334, %r217;
	ld.global.u32 	%r218, [%rd6+36];
	xor.b32  	%r333, %r333, %r218;
$L__BB0_10:
	and.b32  	%r220, %r203, 4;
	setp.eq.s32 	%p6, %r220, 0;
	@%p6 bra 	$L__BB0_12;
	ld.global.u32 	%r221, [%rd6+40];
	xor.b32  	%r337, %r337, %r221;
	ld.global.u32 	%r222, [%rd6+44];
	xor.b32  	%r336, %r336, %r222;
	ld.global.u32 	%r223, [%rd6+48];
	xor.b32  	%r335, %r335, %r223;
	ld.global.u32 	%r224, [%rd6+52];
	xor.b32  	%r334, %r334, %r224;
	ld.global.u32 	%r225, [%rd6+56];
	xor.b32  	%r333, %r333, %r225;
$L__BB0_12:
	and.b32  	%r227, %r203, 8;
	setp.eq.s32 	%p7, %r227, 0;
	@%p7 bra 	$L__BB0_14;
	ld.global.u32 	%r228, [%rd6+60];
	xor.b32  	%r337, %r337, %r228;
	ld.global.u32 	%r229, [%rd6+64];
	xor.b32  	%r336, %r336, %r229;
	ld.global.u32 	%r230, [%rd6+68];
	xor.b32  	%r335, %r335, %r230;
	ld.global.u32 	%r231, [%rd6+72];
	xor.b32  	%r334, %r334, %r231;
	ld.global.u32 	%r232, [%rd6+76];
	xor.b32  	%r333, %r333, %r232;
$L__BB0_14:
	and.b32  	%r234, %r203, 16;
	setp.eq.s32 	%p8, %r234, 0;
	@%p8 bra 	$L__BB0_16;
	ld.global.u32 	%r235, [%rd6+80];
	xor.b32  	%r337, %r337, %r235;
	ld.global.u32 	%r236, [%rd6+84];
	xor.b32  	%r336, %r336, %r236;
	ld.global.u32 	%r237, [%rd6+88];
	xor.b32  	%r335, %r335, %r237;
	ld.global.u32 	%r238, [%rd6+92];
	xor.b32  	%r334, %r334, %r238;
	ld.global.u32 	%r239, [%rd6+96];
	xor.b32  	%r333, %r333, %r239;
$L__BB0_16:
	and.b32  	%r241, %r203, 32;
	setp.eq.s32 	%p9, %r241, 0;
	@%p9 bra 	$L__BB0_18;
	ld.global.u32 	%r242, [%rd6+100];
	xor.b32  	%r337, %r337, %r242;
	ld.global.u32 	%r243, [%rd6+104];
	xor.b32  	%r336, %r336, %r243;
	ld.global.u32 	%r244, [%rd6+108];
	xor.b32  	%r335, %r335, %r244;
	ld.global.u32 	%r245, [%rd6+112];
	xor.b32  	%r334, %r334, %r245;
	ld.global.u32 	%r246, [%rd6+116];
	xor.b32  	%r333, %r333, %r246;
$L__BB0_18:
	and.b32  	%r248, %r203, 64;
	setp.eq.s32 	%p10, %r248, 0;
	@%p10 bra 	$L__BB0_20;
	ld.global.u32 	%r249, [%rd6+120];
	xor.b32  	%r337, %r337, %r249;
	ld.global.u32 	%r250, [%rd6+124];
	xor.b32  	%r336, %r336, %r250;
	ld.global.u32 	%r251, [%rd6+128];
	xor.b32  	%r335, %r335, %r251;
	ld.global.u32 	%r252, [%rd6+132];
	xor.b32  	%r334, %r334, %r252;
	ld.global.u32 	%r253, [%rd6+136];
	xor.b32  	%r333, %r333, %r253;
$L__BB0_20:
	and.b32  	%r255, %r203, 128;
	setp.eq.s32 	%p11, %r255, 0;
	@%p11 bra 	$L__BB0_22;
	ld.global.u32 	%r256, [%rd6+140];
	xor.b32  	%r337, %r337, %r256;
	ld.global.u32 	%r257, [%rd6+144];
	xor.b32  	%r336, %r336, %r257;
	ld.global.u32 	%r258, [%rd6+148];
	xor.b32  	%r335, %r335, %r258;
	ld.global.u32 	%r259, [%rd6+152];
	xor.b32  	%r334, %r334, %r259;
	ld.global.u32 	%r260, [%rd6+156];
	xor.b32  	%r333, %r333, %r260;
$L__BB0_22:
	and.b32  	%r262, %r203, 256;
	setp.eq.s32 	%p12, %r262, 0;
	@%p12 bra 	$L__BB0_24;
	ld.global.u32 	%r263, [%rd6+160];
	xor.b32  	%r337, %r337, %r263;
	ld.global.u32 	%r264, [%rd6+164];
	xor.b32  	%r336, %r336, %r264;
	ld.global.u32 	%r265, [%rd6+168];
	xor.b32  	%r335, %r335, %r265;
	ld.global.u32 	%r266, [%rd6+172];
	xor.b32  	%r334, %r334, %r266;
	ld.global.u32 	%r267, [%rd6+176];
	xor.b32  	%r333, %r333, %r267;
$L__BB0_24:
	and.b32  	%r269, %r203, 512;
	setp.eq.s32 	%p13, %r269, 0;
	@%p13 bra 	$L__BB0_26;
	ld.global.u32 	%r270, [%rd6+180];
	xor.b32  	%r337, %r337, %r270;
	ld.global.u32 	%r271, [%rd6+184];
	xor.b32  	%r336, %r336, %r271;
	ld.global.u32 	%r272, [%rd6+188];
	xor.b32  	%r335, %r335, %r272;
	ld.global.u32 	%r273, [%rd6+192];
	xor.b32  	%r334, %r334, %r273;
	ld.global.u32 	%r274, [%rd6+196];
	xor.b32  	%r333, %r333, %r274;
$L__BB0_26:
	and.b32  	%r276, %r203, 1024;
	setp.eq.s32 	%p14, %r276, 0;
	@%p14 bra 	$L__BB0_28;
	ld.global.u32 	%r277, [%rd6+200];
	xor.b32  	%r337, %r337, %r277;
	ld.global.u32 	%r278, [%rd6+204];
	xor.b32  	%r336, %r336, %r278;
	ld.global.u32 	%r279, [%rd6+208];
	xor.b32  	%r335, %r335, %r279;
	ld.global.u32 	%r280, [%rd6+212];
	xor.b32  	%r334, %r334, %r280;
	ld.global.u32 	%r281, [%rd6+216];
	xor.b32  	%r333, %r333, %r281;
$L__BB0_28:
	and.b32  	%r283, %r203, 2048;
	setp.eq.s32 	%p15, %r283, 0;
	@%p15 bra 	$L__BB0_30;
	ld.global.u32 	%r284, [%rd6+220];
	xor.b32  	%r337, %r337, %r284;
	ld.global.u32 	%r285, [%rd6+224];
	xor.b32  	%r336, %r336, %r285;
	ld.global.u32 	%r286, [%rd6+228];
	xor.b32  	%r335, %r335, %r286;
	ld.global.u32 	%r287, [%rd6+232];
	xor.b32  	%r334, %r334, %r287;
	ld.global.u32 	%r288, [%rd6+236];
	xor.b32  	%r333, %r333, %r288;
$L__BB0_30:
	and.b32  	%r290, %r203, 4096;
	setp.eq.s32 	%p16, %r290, 0;
	@%p16 bra 	$L__BB0_32;
	ld.global.u32 	%r291, [%rd6+240];
	xor.b32  	%r337, %r337, %r291;
	ld.global.u32 	%r292, [%rd6+244];
	xor.b32  	%r336, %r336, %r292;
	ld.global.u32 	%r293, [%rd6+248];
	xor.b32  	%r335, %r335, %r293;
	ld.global.u32 	%r294, [%rd6+252];
	xor.b32  	%r334, %r334, %r294;
	ld.global.u32 	%r295, [%rd6+256];
	xor.b32  	%r333, %r333, %r295;
$L__BB0_32:
	and.b32  	%r297, %r203, 8192;
	setp.eq.s32 	%p17, %r297, 0;
	@%p17 bra 	$L__BB0_34;
	ld.global.u32 	%r298, [%rd6+260];
	xor.b32  	%r337, %r337, %r298;
	ld.global.u32 	%r299, [%rd6+264];
	xor.b32  	%r336, %r336, %r299;
	ld.global.u32 	%r300, [%rd6+268];
	xor.b32  	%r335, %r335, %r300;
	ld.global.u32 	%r301, [%rd6+272];
	xor.b32  	%r334, %r334, %r301;
	ld.global.u32 	%r302, [%rd6+276];
	xor.b32  	%r333, %r333, %r302;
$L__BB0_34:
	and.b32  	%r304, %r203, 16384;
	setp.eq.s32 	%p18, %r304, 0;
	@%p18 bra 	$L__BB0_36;
	ld.global.u32 	%r305, [%rd6+280];
	xor.b32  	%r337, %r337, %r305;
	ld.global.u32 	%r306, [%rd6+284];
	xor.b32  	%r336, %r336, %r306;
	ld.global.u32 	%r307, [%rd6+288];
	xor.b32  	%r335, %r335, %r307;
	ld.global.u32 	%r308, [%rd6+292];
	xor.b32  	%r334, %r334, %r308;
	ld.global.u32 	%r309, [%rd6+296];
	xor.b32  	%r333, %r333, %r309;
$L__BB0_36:
	and.b32  	%r311, %r203, 32768;
	setp.eq.s32 	%p19, %r311, 0;
	@%p19 bra 	$L__BB0_38;
	ld.global.u32 	%r312, [%rd6+300];
	xor.b32  	%r337, %r337, %r312;
	ld.global.u32 	%r313, [%rd6+304];
	xor.b32  	%r336, %r336, %r313;
	ld.global.u32 	%r314, [%rd6+308];
	xor.b32  	%r335, %r335, %r314;
	ld.global.u32 	%r315, [%rd6+312];
	xor.b32  	%r334, %r334, %r315;
	ld.global.u32 	%r316, [%rd6+316];
	xor.b32  	%r333, %r333, %r316;
$L__BB0_38:
	add.s32 	%r332, %r332, 16;
	setp.ne.s32 	%p20, %r332, 32;
	@%p20 bra 	$L__BB0_6;
	mad.lo.s32 	%r317, %r326, -31, %r11;
	add.s32 	%r326, %r317, 1;
	setp.ne.s32 	%p21, %r326, 5;
	@%p21 bra 	$L__BB0_5;
	st.global.u32 	[%rd2+4], %r337;
	st.global.u32 	[%rd2+8], %r336;
	st.global.u32 	[%rd2+12], %r335;
	st.global.u32 	[%rd2+16], %r334;
	st.global.u32 	[%rd2+20], %r333;
	add.s32 	%r320, %r320, 1;
	setp.lt.u32 	%p22, %r320, %r2;
	@%p22 bra 	$L__BB0_4;
$L__BB0_41:
	shr.u64 	%rd7, %rd18, 2;
	add.s32 	%r319, %r319, 1;
	setp.gt.u64 	%p23, %rd18, 3;
	mov.u64 	%rd18, %rd7;
	@%p23 bra 	$L__BB0_2;
$L__BB0_42:
	mov.b32 	%r318, 0;
	st.global.v2.u32 	[%rd2+24], {%r318, %r318};
	st.global.u32 	[%rd2+32], %r318;
	mov.b64 	%rd17, 0;
	st.global.u64 	[%rd2+40], %rd17;
	ret;

}
	// .globl	_Z10SHA_256_64P17curandStateXORWOWPjS1_
.visible .entry _Z10SHA_256_64P17curandStateXORWOWPjS1_(
	.param .u64 .ptr .align 1 _Z10SHA_256_64P17curandStateXORWOWPjS1__param_0,
	.param .u64 .ptr .align 1 _Z10SHA_256_64P17curandStateXORWOWPjS1__param_1,
	.param .u64 .ptr .align 1 _Z10SHA_256_64P17curandStateXORWOWPjS1__param_2
)
{
	.local .align 16 .b8 	__local_depot1[256];
	.reg .b64 	%SP;
	.reg .b64 	%SPL;
	.reg .pred 	%p<3>;
	.reg .b32 	%r<258>;
	.reg .b64 	%rd<29>;

	mov.u64 	%SPL, __local_depot1;
	ld.param.u64 	%rd10, [_Z10SHA_256_64P17curandStateXORWOWPjS1__param_0];
	ld.param.u64 	%rd9, [_Z10SHA_256_64P17curandStateXORWOWPjS1__param_1];
	ld.param.u64 	%rd11, [_Z10SHA_256_64P17curandStateXORWOWPjS1__param_2];
	cvta.to.global.u64 	%rd12, %rd11;
	cvta.to.global.u64 	%rd13, %rd10;
	add.u64 	%rd28, %SPL, 0;
	mov.u32 	%r26, %tid.x;
	mov.u32 	%r27, %ctaid.x;
	mov.u32 	%r28, %ntid.x;
	mad.lo.s32 	%r1, %r27, %r28, %r26;
	mul.wide.s32 	%rd15, %r1, 48;
	add.s64 	%rd16, %rd13, %rd15;
	ld.global.v2.u32 	{%r29, %r30}, [%rd16];
	ld.global.u32 	%r31, [%rd16+8];
	ld.global.u32 	%r32, [%rd16+20];
	shr.u32 	%r33, %r30, 2;
	xor.b32  	%r34, %r33, %r30;
	shl.b32 	%r35, %r32, 4;
	shl.b32 	%r36, %r34, 1;
	xor.b32  	%r37, %r35, %r36;
	xor.b32  	%r38, %r37, %r32;
	xor.b32  	%r39, %r38, %r34;
	add.s32 	%r40, %r29, %r39;
	add.s32 	%r41, %r40, 362437;
	shr.u32 	%r42, %r31, 2;
	xor.b32  	%r43, %r42, %r31;
	shl.b32 	%r44, %r39, 4;
	shl.b32 	%r45, %r43, 1;
	xor.b32  	%r46, %r45, %r44;
	xor.b32  	%r47, %r46, %r43;
	xor.b32  	%r48, %r47, %r39;
	add.s32 	%r49, %r29, %r48;
	add.s32 	%r50, %r49, 724874;
	shl.b32 	%r51, %r1, 1;
	mul.wide.s32 	%rd17, %r51, 4;
	add.s64 	%rd18, %rd12, %rd17;
	st.global.u32 	[%rd18], %r41;
	st.global.u32 	[%rd18+4], %r50;
	ld.const.u32 	%r52, [padding];
	ld.const.u32 	%r53, [padding+4];
	st.local.v4.u32 	[%rd28], {%r41, %r50, %r52, %r53};
	ld.const.u32 	%r54, [padding+8];
	ld.const.u32 	%r55, [padding+12];
	ld.const.u32 	%r56, [padding+16];
	ld.const.u32 	%r57, [padding+20];
	st.local.v4.u32 	[%rd28+16], {%r54, %r55, %r56, %r57};
	ld.const.u32 	%r58, [padding+24];
	ld.const.u32 	%r59, [padding+28];
	ld.const.u32 	%r60, [padding+32];
	ld.const.u32 	%r61, [padding+36];
	st.local.v4.u32 	[%rd28+32], {%r58, %r59, %r60, %r61};
	ld.const.u32 	%r62, [padding+40];
	ld.const.u32 	%r63, [padding+44];
	ld.const.u32 	%r64, [padding+48];
	ld.const.u32 	%r65, [padding+52];
	st.local.v4.u32 	[%rd28+48], {%r62, %r63, %r64, %r65};
	add.s64 	%rd26, %rd28, 40;
	mov.b64 	%rd19, {%r60, %r66};
	cvt.u32.u64 	%r247, %rd19;
	mov.b32 	%r248, 0;
$L__BB1_1:
	add.s64 	%rd4, %rd26, 16;
	ld.local.v2.u32 	{%r6, %r67}, [%rd26+16];
	shf.l.wrap.b32 	%r68, %r6, %r6, 15;
	shf.l.wrap.b32 	%r69, %r6, %r6, 13;
	xor.b32  	%r70, %r68, %r69;
	shr.u32 	%r71, %r6, 10;
	xor.b32  	%r72, %r70, %r71;
	ld.local.u32 	%r73, [%rd26+-4];
	add.s32 	%r74, %r72, %r73;
	ld.local.v4.u32 	{%r75, %r76, %r77, %r78}, [%rd26+-40];
	mov.b64 	%rd20, {%r77, %r78};
	shf.l.wrap.b32 	%r79, %r76, %r76, 25;
	shf.l.wrap.b32 	%r80, %r76, %r76, 14;
	xor.b32  	%r81, %r79, %r80;
	shr.u32 	%r82, %r76, 3;
	xor.b32  	%r83, %r81, %r82;
	add.s32 	%r84, %r74, %r75;
	add.s32 	%r85, %r84, %r83;
	shf.l.wrap.b32 	%r86, %r67, %r67, 15;
	shf.l.wrap.b32 	%r87, %r67, %r67, 13;
	xor.b32  	%r88, %r86, %r87;
	shr.u32 	%r89, %r67, 10;
	xor.b32  	%r90, %r88, %r89;
	add.s32 	%r91, %r90, %r247;
	shf.l.wrap.b32 	%r92, %r77, %r77, 25;
	shf.l.wrap.b32 	%r93, %r77, %r77, 14;
	xor.b32  	%r94, %r92, %r93;
	shr.u32 	%r95, %r77, 3;
	xor.b32  	%r96, %r94, %r95;
	add.s32 	%r97, %r91, %r76;
	add.s32 	%r98, %r97, %r96;
	st.local.v2.u32 	[%rd26+24], {%r85, %r98};
	shf.l.wrap.b32 	%r99, %r85, %r85, 15;
	shf.l.wrap.b32 	%r100, %r85, %r85, 13;
	xor.b32  	%r101, %r99, %r100;
	shr.u32 	%r102, %r85, 10;
	xor.b32  	%r103, %r101, %r102;
	ld.local.u32 	%r104, [%rd26+4];
	add.s32 	%r105, %r103, %r104;
	shf.l.wrap.b32 	%r106, %r78, %r78, 25;
	shf.l.wrap.b32 	%r107, %r78, %r78, 14;
	xor.b32  	%r108, %r106, %r107;
	shr.u32 	%r109, %r78, 3;
	xor.b32  	%r110, %r108, %r109;
	add.s32 	%r111, %r105, %r77;
	add.s32 	%r112, %r111, %r110;
	st.local.u32 	[%rd26+32], %r112;
	shf.l.wrap.b32 	%r113, %r98, %r98, 15;
	shf.l.wrap.b32 	%r114, %r98, %r98, 13;
	xor.b32  	%r115, %r113, %r114;
	shr.u32 	%r116, %r98, 10;
	xor.b32  	%r117, %r115, %r116;
	ld.local.u32 	%r118, [%rd26+8];
	add.s32 	%r119, %r117, %r118;
	ld.local.u32 	%r120, [%rd26+-24];
	shf.l.wrap.b32 	%r121, %r120, %r120, 25;
	shf.l.wrap.b32 	%r122, %r120, %r120, 14;
	xor.b32  	%r123, %r121, %r122;
	shr.u32 	%r124, %r120, 3;
	xor.b32  	%r125, %r123, %r124;
	{ .reg .b32 tmp; mov.b64 {tmp, %r126}, %rd20; }
	add.s32 	%r127, %r119, %r126;
	add.s32 	%r128, %r127, %r125;
	st.local.u32 	[%rd26+36], %r128;
	add.s32 	%r248, %r248, 4;
	setp.ne.s32 	%p1, %r248, 48;
	mov.u32 	%r247, %r6;
	mov.u64 	%rd26, %rd4;
	@%p1 bra 	$L__BB1_1;
	mov.u64 	%rd22, constants;
	add.s64 	%rd27, %rd22, 8;
	mov.b32 	%r257, -1694144372;
	mov.b32 	%r256, 1359893119;
	mov.b32 	%r255, -1521486534;
	mov.b32 	%r254, 1013904242;
	mov.b32 	%r253, -1150833019;
	mov.b32 	%r252, 1779033703;
	mov.b32 	%r251, 528734635;
	mov.b32 	%r250, 1541459225;
	mov.b32 	%r249, 0;
$L__BB1_3:
	shf.l.wrap.b32 	%r138, %r256, %r256, 26;
	shf.l.wrap.b32 	%r139, %r256, %r256, 21;
	xor.b32  	%r140, %r138, %r139;
	shf.l.wrap.b32 	%r141, %r256, %r256, 7;
	xor.b32  	%r142, %r140, %r141;
	add.s32 	%r143, %r250, %r142;
	and.b32  	%r144, %r256, %r257;
	not.b32 	%r145, %r256;
	and.b32  	%r146, %r251, %r145;
	or.b32  	%r147, %r146, %r144;
	add.s32 	%r148, %r143, %r147;
	ld.const.u32 	%r149, [%rd27+-8];
	add.s32 	%r150, %r148, %r149;
	ld.local.v4.u32 	{%r151, %r152, %r153, %r154}, [%rd28];
	add.s32 	%r155, %r150, %r151;
	shf.l.wrap.b32 	%r156, %r252, %r252, 30;
	shf.l.wrap.b32 	%r157, %r252, %r252, 19;
	xor.b32  	%r158, %r156, %r157;
	shf.l.wrap.b32 	%r159, %r252, %r252, 10;
	xor.b32  	%r160, %r158, %r159;
	xor.b32  	%r161, %r253, %r254;
	and.b32  	%r162, %r252, %r161;
	and.b32  	%r163, %r253, %r254;
	xor.b32  	%r164, %r162, %r163;
	add.s32 	%r165, %r160, %r164;
	add.s32 	%r250, %r155, %r255;
	add.s32 	%r255, %r165, %r155;
	shf.l.wrap.b32 	%r166, %r250, %r250, 26;
	shf.l.wrap.b32 	%r167, %r250, %r250, 21;
	xor.b32  	%r168, %r166, %r167;
	shf.l.wrap.b32 	%r169, %r250, %r250, 7;
	xor.b32  	%r170, %r168, %r169;
	add.s32 	%r171, %r251, %r170;
	and.b32  	%r172, %r250, %r256;
	not.b32 	%r173, %r250;
	and.b32  	%r174, %r257, %r173;
	or.b32  	%r175, %r174, %r172;
	add.s32 	%r176, %r171, %r175;
	ld.const.u32 	%r177, [%rd27+-4];
	add.s32 	%r178, %r176, %r177;
	add.s32 	%r179, %r178, %r152;
	shf.l.wrap.b32 	%r180, %r255, %r255, 30;
	shf.l.wrap.b32 	%r181, %r255, %r255, 19;
	xor.b32  	%r182, %r180, %r181;
	shf.l.wrap.b32 	%r183, %r255, %r255, 10;
	xor.b32  	%r184, %r182, %r183;
	xor.b32  	%r185, %r252, %r253;
	and.b32  	%r186, %r255, %r185;
	and.b32  	%r187, %r252, %r253;
	xor.b32  	%r188, %r186, %r187;
	add.s32 	%r189, %r184, %r188;
	add.s32 	%r251, %r179, %r254;
	add.s32 	%r254, %r189, %r179;
	shf.l.wrap.b32 	%r190, %r251, %r251, 26;
	shf.l.wrap.b32 	%r191, %r251, %r251, 21;
	xor.b32  	%r192, %r190, %r191;
	shf.l.wrap.b32 	%r193, %r251, %r251, 7;
	xor.b32  	%r194, %r192, %r193;
	add.s32 	%r195, %r257, %r194;
	and.b32  	%r196, %r251, %r250;
	not.b32 	%r197, %r251;
	and.b32  	%r198, %r256, %r197;
	or.b32  	%r199, %r198, %r196;
	add.s32 	%r200, %r195, %r199;
	ld.const.u32 	%r201, [%rd27];
	add.s32 	%r202, %r200, %r201;
	add.s32 	%r203, %r202, %r153;
	shf.l.wrap.b32 	%r204, %r254, %r254, 30;
	shf.l.wrap.b32 	%r205, %r254, %r254, 19;
	xor.b32  	%r206, %r204, %r205;
	shf.l.wrap.b32 	%r207, %r254, %r254, 10;
	xor.b32  	%r208, %r206, %r207;
	xor.b32  	%r209, %r255, %r252;
	and.b32  	%r210, %r254, %r209;
	and.b32  	%r211, %r255, %r252;
	xor.b32  	%r212, %r210, %r211;
	add.s32 	%r213, %r208, %r212;
	add.s32 	%r257, %r203, %r253;
	add.s32 	%r253, %r213, %r203;
	shf.l.wrap.b32 	%r214, %r257, %r257, 26;
	shf.l.wrap.b32 	%r215, %r257, %r257, 21;
	xor.b32  	%r216, %r214, %r215;
	shf.l.wrap.b32 	%r217, %r257, %r257, 7;
	xor.b32  	%r218, %r216, %r217;
	add.s32 	%r219, %r256, %r218;
	and.b32  	%r220, %r257, %r251;
	not.b32 	%r221, %r257;
	and.b32  	%r222, %r250, %r221;
	or.b32  	%r223, %r222, %r220;
	add.s32 	%r224, %r219, %r223;
	ld.const.u32 	%r225, [%rd27+4];
	add.s32 	%r226, %r224, %r225;
	add.s32 	%r227, %r226, %r154;
	shf.l.wrap.b32 	%r228, %r253, %r253, 30;
	shf.l.wrap.b32 	%r229, %r253, %r253, 19;
	xor.b32  	%r230, %r228, %r229;
	shf.l.wrap.b32 	%r231, %r253, %r253, 10;
	xor.b32  	%r232, %r230, %r231;
	xor.b32  	%r233, %r254, %r255;
	and.b32  	%r234, %r253, %r233;
	and.b32  	%r235, %r254, %r255;
	xor.b32  	%r236, %r234, %r235;
	add.s32 	%r237, %r232, %r236;
	add.s32 	%r256, %r227, %r252;
	add.s32 	%r252, %r237, %r227;
	add.s32 	%r249, %r249, 4;
	add.s64 	%rd28, %rd28, 16;
	add.s64 	%rd27, %rd27, 16;
	setp.ne.s32 	%p2, %r249, 64;
	@%p2 bra 	$L__BB1_3;
	cvta.to.global.u64 	%rd23, %rd9;
	add.s32 	%r238, %r252, 1779033703;
	add.s32 	%r239, %r253, -1150833019;
	add.s32 	%r240, %r254, 1013904242;
	add.s32 	%r241, %r255, -1521486534;
	add.s32 	%r242, %r256, 1359893119;
	add.s32 	%r243, %r257, -1694144372;
	add.s32 	%r244, %r251, 528734635;
	add.s32 	%r245, %r250, 1541459225;
	shl.b32 	%r246, %r1, 3;
	mul.wide.s32 	%rd24, %r246, 4;
	add.s64 	%rd25, %rd23, %rd24;
	st.global.u32 	[%rd25], %r238;
	st.global.u32 	[%rd25+4], %r239;
	st.global.u32 	[%rd25+8], %r240;
	st.global.u32 	[%rd25+12], %r241;
	st.global.u32 	[%rd25+16], %r242;
	st.global.u32 	[%rd25+20], %r243;
	st.global.u32 	[%rd25+24], %r244;
	st.global.u32 	[%rd25+28], %r245;
	ret;

}
	// .globl	_Z5foundPjPbj
.visible .entry _Z5foundPjPbj(
	.param .u64 .ptr .align 1 _Z5foundPjPbj_param_0,
	.param .u64 .ptr .align 1 _Z5foundPjPbj_param_1,
	.param .u32 _Z5foundPjPbj_param_2
)
{
	.reg .pred 	%p<87>;
	.reg .b16 	%rs<24>;
	.reg .b32 	%r<207>;
	.reg .b64 	%rd<53>;

	ld.param.u64 	%rd3, [_Z5foundPjPbj_param_0];
	ld.param.u64 	%rd4, [_Z5foundPjPbj_param_1];
	ld.param.u32 	%r17, [_Z5foundPjPbj_param_2];
	cvta.to.global.u64 	%rd1, %rd4;
	cvta.to.global.u64 	%rd5, %rd3;
	mov.u32 	%r18, %tid.x;
	mov.u32 	%r19, %ctaid.x;
	mov.u32 	%r20, %ntid.x;
	mad.lo.s32 	%r1, %r19, %r20, %r18;
	shl.b32 	%r21, %r1, 3;
	mul.wide.s32 	%rd6, %r21, 4;
	add.s64 	%rd2, %rd5, %rd6;
	ld.global.u32 	%r22, [%rd2+28];
	ld.const.u32 	%r2, [masks];
	and.b32  	%r23, %r2, %r22;
	setp.eq.s32 	%p1, %r23, 0;
	selp.u32 	%r24, 1, 0, %p1;
	ld.const.u32 	%r3, [masks+4];
	and.b32  	%r25, %r3, %r22;
	setp.eq.s32 	%p2, %r25, 0;
	selp.b32 	%r26, 2, 1, %p1;
	selp.b32 	%r27, %r26, %r24, %p2;
	ld.const.u32 	%r4, [masks+8];
	and.b32  	%r28, %r4, %r22;
	setp.eq.s32 	%p3, %r28, 0;
	selp.u32 	%r29, 1, 0, %p3;
	add.s32 	%r30, %r27, %r29;
	ld.const.u32 	%r5, [masks+12];
	and.b32  	%r31, %r5, %r22;
	setp.eq.s32 	%p4, %r31, 0;
	selp.u32 	%r32, 1, 0, %p4;
	add.s32 	%r33, %r30, %r32;
	ld.const.u32 	%r6, [masks+16];
	and.b32  	%r34, %r6, %r22;
	setp.eq.s32 	%p5, %r34, 0;
	selp.u32 	%r35, 1, 0, %p5;
	add.s32 	%r36, %r33, %r35;
	ld.const.u32 	%r7, [masks+20];
	and.b32  	%r37, %r7, %r22;
	setp.eq.s32 	%p6, %r37, 0;
	selp.u32 	%r38, 1, 0, %p6;
	add.s32 	%r39, %r36, %r38;
	ld.const.u32 	%r8, [masks+24];
	and.b32  	%r40, %r8, %r22;
	setp.eq.s32 	%p7, %r40, 0;
	selp.u32 	%r41, 1, 0, %p7;
	add.s32 	%r42, %r39, %r41;
	ld.const.u32 	%r9, [masks+28];
	and.b32  	%r43, %r9, %r22;
	setp.eq.s32 	%p8, %r43, 0;
	selp.u32 	%r44, 1, 0, %p8;
	add.s32 	%r10, %r42, %r44;
	setp.ne.s32 	%p9, %r17, %r10;
	@%p9 bra 	$L__BB2_2;
	cvt.s64.s32 	%rd51, %r1;
	add.s64 	%rd52, %rd1, %rd51;
	mov.b16 	%rs23, 1;
	st.global.u8 	[%rd52], %rs23;
	bra.uni 	$L__BB2_45;
$L__BB2_2:
	setp.ge.u32 	%p10, %r17, %r10;
	@%p10 bra 	$L__BB2_4;
	cvt.s64.s32 	%rd49, %r1;
	add.s64 	%rd50, %rd1, %rd49;
	mov.b16 	%rs22, 0;
	st.global.u8 	[%rd50], %rs22;
	bra.uni 	$L__BB2_45;
$L__BB2_4:
	setp.eq.s32 	%p11, %r10, 8;
	@%p11 bra 	$L__BB2_6;
	cvt.s64.s32 	%rd7, %r1;
	add.s64 	%rd8, %rd1, %rd7;
	mov.b16 	%rs1, 0;
	st.global.u8 	[%rd8], %rs1;
	bra.uni 	$L__BB2_45;
$L__BB2_6:
	ld.global.u32 	%r45, [%rd2+24];
	and.b32  	%r46, %r2, %r45;
	setp.eq.s32 	%p12, %r46, 0;
	selp.b32 	%r47, 9, 8, %p12;
	and.b32  	%r48, %r3, %r45;
	setp.eq.s32 	%p13, %r48, 0;
	selp.u32 	%r49, 1, 0, %p13;
	add.s32 	%r50, %r47, %r49;
	and.b32  	%r51, %r4, %r45;
	setp.eq.s32 	%p14, %r51, 0;
	selp.u32 	%r52, 1, 0, %p14;
	add.s32 	%r53, %r50, %r52;
	and.b32  	%r54, %r5, %r45;
	setp.eq.s32 	%p15, %r54, 0;
	selp.u32 	%r55, 1, 0, %p15;
	add.s32 	%r56, %r53, %r55;
	and.b32  	%r57, %r6, %r45;
	setp.eq.s32 	%p16, %r57, 0;
	selp.u32 	%r58, 1, 0, %p16;
	add.s32 	%r59, %r56, %r58;
	and.b32  	%r60, %r7, %r45;
	setp.eq.s32 	%p17, %r60, 0;
	selp.u32 	%r61, 1, 0, %p17;
	add.s32 	%r62, %r59, %r61;
	and.b32  	%r63, %r8, %r45;
	setp.eq.s32 	%p18, %r63, 0;
	selp.u32 	%r64, 1, 0, %p18;
	add.s32 	%r65, %r62, %r64;
	and.b32  	%r66, %r9, %r45;
	setp.eq.s32 	%p19, %r66, 0;
	selp.u32 	%r67, 1, 0, %p19;
	add.s32 	%r11, %r65, %r67;
	setp.ne.s32 	%p20, %r17, %r11;
	@%p20 bra 	$L__BB2_8;
	cvt.s64.s32 	%rd47, %r1;
	add.s64 	%rd48, %rd1, %rd47;
	mov.b16 	%rs21, 1;
	st.global.u8 	[%rd48], %rs21;
	bra.uni 	$L__BB2_45;
$L__BB2_8:
	setp.ge.u32 	%p21, %r17, %r11;
	@%p21 bra 	$L__BB2_10;
	cvt.s64.s32 	%rd45, %r1;
	add.s64 	%rd46, %rd1, %rd45;
	mov.b16 	%rs20, 0;
	st.global.u8 	[%rd46], %rs20;
	bra.uni 	$L__BB2_45;
$L__BB2_10:
	setp.eq.s32 	%p22, %r11, 16;
	@%p22 bra 	$L__BB2_12;
	cvt.s64.s32 	%rd9, %r1;
	add.s64 	%rd10, %rd1, %rd9;
	mov.b16 	%rs2, 0;
	st.global.u8 	[%rd10], %rs2;
	bra.uni 	$L__BB2_45;
$L__BB2_12:
	ld.global.u32 	%r68, [%rd2+20];
	and.b32  	%r69, %r2, %r68;
	setp.eq.s32 	%p23, %r69, 0;
	selp.b32 	%r70, 17, 16, %p23;
	and.b32  	%r71, %r3, %r68;
	setp.eq.s32 	%p24, %r71, 0;
	selp.u32 	%r72, 1, 0, %p24;
	add.s32 	%r73, %r70, %r72;
	and.b32  	%r74, %r4, %r68;
	setp.eq.s32 	%p25, %r74, 0;
	selp.u32 	%r75, 1, 0, %p25;
	add.s32 	%r76, %r73, %r75;
	and.b32  	%r77, %r5, %r68;
	setp.eq.s32 	%p26, %r77, 0;
	selp.u32 	%r78, 1, 0, %p26;
	add.s32 	%r79, %r76, %r78;
	and.b32  	%r80, %r6, %r68;
	setp.eq.s32 	%p27, %r80, 0;
	selp.u32 	%r81, 1, 0, %p27;
	add.s32 	%r82, %r79, %r81;
	and.b32  	%r83, %r7, %r68;
	setp.eq.s32 	%p28, %r83, 0;
	selp.u32 	%r84, 1, 0, %p28;
	add.s32 	%r85, %r82, %r84;
	and.b32  	%r86, %r8, %r68;
	setp.eq.s32 	%p29, %r86, 0;
	selp.u32 	%r87, 1, 0, %p29;
	add.s32 	%r88, %r85, %r87;
	and.b32  	%r89, %r9, %r68;
	setp.eq.s32 	%p30, %r89, 0;
	selp.u32 	%r90, 1, 0, %p30;
	add.s32 	%r12, %r88, %r90;
	setp.ne.s32 	%p31, %r17, %r12;
	@%p31 bra 	$L__BB2_14;
	cvt.s64.s32 	%rd43, %r1;
	add.s64 	%rd44, %rd1, %rd43;
	mov.b16 	%rs19, 1;
	st.global.u8 	[%rd44], %rs19;
	bra.uni 	$L__BB2_45;
$L__BB2_14:
	setp.ge.u32 	%p32, %r17, %r12;
	@%p32 bra 	$L__BB2_16;
	cvt.s64.s32 	%rd41, %r1;
	add.s64 	%rd42, %rd1, %rd41;
	mov.b16 	%rs18, 0;
	st.global.u8 	[%rd42], %rs18;
	bra.uni 	$L__BB2_45;
$L__BB2_16:
	setp.eq.s32 	%p33, %r12, 24;
	@%p33 bra 	$L__BB2_18;
	cvt.s64.s32 	%rd11, %r1;
	add.s64 	%rd12, %rd1, %rd11;
	mov.b16 	%rs3, 0;
	st.global.u8 	[%rd12], %rs3;
	bra.uni 	$L__BB2_45;
$L__BB2_18:
	ld.global.u32 	%r91, [%rd2+16];
	and.b32  	%r92, %r2, %r91;
	setp.eq.s32 	%p34, %r92, 0;
	selp.b32 	%r93, 25, 24, %p34;
	and.b32  	%r94, %r3, %r91;
	setp.eq.s32 	%p35, %r94, 0;
	selp.u32 	%r95, 1, 0, %p35;
	add.s32 	%r96, %r93, %r95;
	and.b32  	%r97, %r4, %r91;
	setp.eq.s32 	%p36, %r97, 0;
	selp.u32 	%r98, 1, 0, %p36;
	add.s32 	%r99, %r96, %r98;
	and.b32  	%r100, %r5, %r91;
	setp.eq.s32 	%p37, %r100, 0;
	selp.u32 	%r101, 1, 0, %p37;
	add.s32 	%r102, %r99, %r101;
	and.b32  	%r103, %r6, %r91;
	setp.eq.s32 	%p38, %r103, 0;
	selp.u32 	%r104, 1, 0, %p38;
	add.s32 	%r105, %r102, %r104;
	and.b32  	%r106, %r7, %r91;
	setp.eq.s32 	%p39, %r106, 0;
	selp.u32 	%r107, 1, 0, %p39;
	add.s32 	%r108, %r105, %r107;
	and.b32  	%r109, %r8, %r91;
	setp.eq.s32 	%p40, %r109, 0;
	selp.u32 	%r110, 1, 0, %p40;
	add.s32 	%r111, %r108, %r110;
	and.b32  	%r112, %r9, %r91;
	setp.eq.s32 	%p41, %r112, 0;
	selp.u32 	%r113, 1, 0, %p41;
	add.s32 	%r13, %r111, %r113;
	setp.ne.s32 	%p42, %r17, %r13;
	@%p42 bra 	$L__BB2_20;
	cvt.s64.s32 	%rd39, %r1;
	add.s64 	%rd40, %rd1, %rd39;
	mov.b16 	%rs17, 1;
	st.global.u8 	[%rd40], %rs17;
	bra.uni 	$L__BB2_45;
$L__BB2_20:
	setp.ge.u32 	%p43, %r17, %r13;
	@%p43 bra 	$L__BB2_22;
	cvt.s64.s32 	%rd37, %r1;
	add.s64 	%rd38, %rd1, %rd37;
	mov.b16 	%rs16, 0;
	st.global.u8 	[%rd38], %rs16;
	bra.uni 	$L__BB2_45;
$L__BB2_22:
	setp.eq.s32 	%p44, %r13, 32;
	@%p44 bra 	$L__BB2_24;
	cvt.s64.s32 	%rd13, %r1;
	add.s64 	%rd14, %rd1, %rd13;
	mov.b16 	%rs4, 0;
	st.global.u8 	[%rd14], %rs4;
	bra.uni 	$L__BB2_45;
$L__BB2_24:
	ld.global.u32 	%r114, [%rd2+12];
	and.b32  	%r115, %r2, %r114;
	setp.eq.s32 	%p45, %r115, 0;
	selp.b32 	%r116, 33, 32, %p45;
	and.b32  	%r117, %r3, %r114;
	setp.eq.s32 	%p46, %r117, 0;
	selp.u32 	%r118, 1, 0, %p46;
	add.s32 	%r119, %r116, %r118;
	and.b32  	%r120, %r4, %r114;
	setp.eq.s32 	%p47, %r120, 0;
	selp.u32 	%r121, 1, 0, %p47;
	add.s32 	%r122, %r119, %r121;
	and.b32  	%r123, %r5, %r114;
	setp.eq.s32 	%p48, %r123, 0;
	selp.u32 	%r124, 1, 0, %p48;
	add.s32 	%r125, %r122, %r124;
	and.b32  	%r126, %r6, %r114;
	setp.eq.s32 	%p49, %r126, 0;
	selp.u32 	%r127, 1, 0, %p49;
	add.s32 	%r128, %r125, %r127;
	and.b32  	%r129, %r7, %r114;
	setp.eq.s32 	%p50, %r129, 0;
	selp.u32 	%r130, 1, 0, %p50;
	add.s32 	%r131, %r128, %r130;
	and.b32  	%r132, %r8, %r114;
	setp.eq.s32 	%p51, %r132, 0;
	selp.u32 	%r133, 1, 0, %p51;
	add.s32 	%r134, %r131, %r133;
	and.b32  	%r135, %r9, %r114;
	setp.eq.s32 	%p52, %r135, 0;
	selp.u32 	%r136, 1, 0, %p52;
	add.s32 	%r14, %r134, %r136;
	setp.ne.s32 	%p53, %r17, %r14;
	@%p53 bra 	$L__BB2_26;
	cvt.s64.s32 	%rd35, %r1;
	add.s64 	%rd36, %rd1, %rd35;
	mov.b16 	%rs15, 1;
	st.global.u8 	[%rd36], %rs15;
	bra.uni 	$L__BB2_45;
$L__BB2_26:
	setp.ge.u32 	%p54, %r17, %r14;
	@%p54 bra 	$L__BB2_28;
	cvt.s64.s32 	%rd33, %r1;
	add.s64 	%rd34, %rd1, %rd33;
	mov.b16 	%rs14, 0;
	st.global.u8 	[%rd34], %rs14;
	bra.uni 	$L__BB2_45;
$L__BB2_28:
	setp.eq.s32 	%p55, %r14, 40;
	@%p55 bra 	$L__BB2_30;
	cvt.s64.s32 	%rd15, %r1;
	add.s64 	%rd16, %rd1, %rd15;
	mov.b16 	%rs5, 0;
	st.global.u8 	[%rd16], %rs5;
	bra.uni 	$L__BB2_45;
$L__BB2_30:
	ld.global.u32 	%r137, [%rd2+8];
	and.b32  	%r138, %r2, %r137;
	setp.eq.s32 	%p56, %r138, 0;
	selp.b32 	%r139, 41, 40, %p56;
	and.b32  	%r140, %r3, %r137;
	setp.eq.s32 	%p57, %r140, 0;
	selp.u32 	%r141, 1, 0, %p57;
	add.s32 	%r142, %r139, %r141;
	and.b32  	%r143, %r4, %r137;
	setp.eq.s32 	%p58, %r143, 0;
	selp.u32 	%r144, 1, 0, %p58;
	add.s32 	%r145, %r142, %r144;
	and.b32  	%r146, %r5, %r137;
	setp.eq.s32 	%p59, %r146, 0;
	selp.u32 	%r147, 1, 0, %p59;
	add.s32 	%r148, %r145, %r147;
	and.b32  	%r149, %r6, %r137;
	setp.eq.s32 	%p60, %r149, 0;
	selp.u32 	%r150, 1, 0, %p60;
	add.s32 	%r151, %r148, %r150;
	and.b32  	%r152, %r7, %r137;
	setp.eq.s32 	%p61, %r152, 0;
	selp.u32 	%r153, 1, 0, %p61;
	add.s32 	%r154, %r151, %r153;
	and.b32  	%r155, %r8, %r137;
	setp.eq.s32 	%p62, %r155, 0;
	selp.u32 	%r156, 1, 0, %p62;
	add.s32 	%r157, %r154, %r156;
	and.b32  	%r158, %r9, %r137;
	setp.eq.s32 	%p63, %r158, 0;
	selp.u32 	%r159, 1, 0, %p63;
	add.s32 	%r15, %r157, %r159;
	setp.ne.s32 	%p64, %r17, %r15;
	@%p64 bra 	$L__BB2_32;
	cvt.s64.s32 	%rd31, %r1;
	add.s64 	%rd32, %rd1, %rd31;
	mov.b16 	%rs13, 1;
	st.global.u8 	[%rd32], %rs13;
	bra.uni 	$L__BB2_45;
$L__BB2_32:
	setp.ge.u32 	%p65, %r17, %r15;
	@%p65 bra 	$L__BB2_34;
	cvt.s64.s32 	%rd29, %r1;
	add.s64 	%rd30, %rd1, %rd29;
	mov.b16 	%rs12, 0;
	st.global.u8 	[%rd30], %rs12;
	bra.uni 	$L__BB2_45;
$L__BB2_34:
	setp.eq.s32 	%p66, %r15, 48;
	@%p66 bra 	$L__BB2_36;
	cvt.s64.s32 	%rd17, %r1;
	add.s64 	%rd18, %rd1, %rd17;
	mov.b16 	%rs6, 0;
	st.global.u8 	[%rd18], %rs6;
	bra.uni 	$L__BB2_45;
$L__BB2_36:
	ld.global.u32 	%r160, [%rd2+4];
	and.b32  	%r161, %r2, %r160;
	setp.eq.s32 	%p67, %r161, 0;
	selp.b32 	%r162, 49, 48, %p67;
	and.b32  	%r163, %r3, %r160;
	setp.eq.s32 	%p68, %r163, 0;
	selp.u32 	%r164, 1, 0, %p68;
	add.s32 	%r165, %r162, %r164;
	and.b32  	%r166, %r4, %r160;
	setp.eq.s32 	%p69, %r166, 0;
	selp.u32 	%r167, 1, 0, %p69;
	add.s32 	%r168, %r165, %r167;
	and.b32  	%r169, %r5, %r160;
	setp.eq.s32 	%p70, %r169, 0;
	selp.u32 	%r170, 1, 0, %p70;
	add.s32 	%r171, %r168, %r170;
	and.b32  	%r172, %r6, %r160;
	setp.eq.s32 	%p71, %r172, 0;
	selp.u32 	%r173, 1, 0, %p71;
	add.s32 	%r174, %r171, %r173;
	and.b32  	%r175, %r7, %r160;
	setp.eq.s32 	%p72, %r175, 0;
	selp.u32 	%r176, 1, 0, %p72;
	add.s32 	%r177, %r174, %r176;
	and.b32  	%r178, %r8, %r160;
	setp.eq.s32 	%p73, %r178, 0;
	selp.u32 	%r179, 1, 0, %p73;
	add.s32 	%r180, %r177, %r179;
	and.b32  	%r181, %r9, %r160;
	setp.eq.s32 	%p74, %r181, 0;
	selp.u32 	%r182, 1, 0, %p74;
	add.s32 	%r16, %r180, %r182;
	setp.ne.s32 	%p75, %r17, %r16;
	@%p75 bra 	$L__BB2_38;
	cvt.s64.s32 	%rd27, %r1;
	add.s64 	%rd28, %rd1, %rd27;
	mov.b16 	%rs11, 1;
	st.global.u8 	[%rd28], %rs11;
	bra.uni 	$L__BB2_45;
$L__BB2_38:
	setp.ge.u32 	%p76, %r17, %r16;
	@%p76 bra 	$L__BB2_40;
	cvt.s64.s32 	%rd25, %r1;
	add.s64 	%rd26, %rd1, %rd25;
	mov.b16 	%rs10, 0;
	st.global.u8 	[%rd26], %rs10;
	bra.uni 	$L__BB2_45;
$L__BB2_40:
	setp.eq.s32 	%p77, %r16, 56;
	@%p77 bra 	$L__BB2_42;
	cvt.s64.s32 	%rd19, %r1;
	add.s64 	%rd20, %rd1, %rd19;
	mov.b16 	%rs7, 0;
	st.global.u8 	[%rd20], %rs7;
	bra.uni 	$L__BB2_45;
$L__BB2_42:
	ld.global.u32 	%r183, [%rd2];
	and.b32  	%r184, %r2, %r183;
	setp.eq.s32 	%p78, %r184, 0;
	selp.b32 	%r185, 57, 56, %p78;
	and.b32  	%r186, %r3, %r183;
	setp.eq.s32 	%p79, %r186, 0;
	selp.u32 	%r187, 1, 0, %p79;
	add.s32 	%r188, %r185, %r187;
	and.b32  	%r189, %r4, %r183;
	setp.eq.s32 	%p80, %r189, 0;
	selp.u32 	%r190, 1, 0, %p80;
	add.s32 	%r191, %r188, %r190;
	and.b32  	%r192, %r5, %r183;
	setp.eq.s32 	%p81, %r192, 0;
	selp.u32 	%r193, 1, 0, %p81;
	add.s32 	%r194, %r191, %r193;
	and.b32  	%r195, %r6, %r183;
	setp.eq.s32 	%p82, %r195, 0;
	selp.u32 	%r196, 1, 0, %p82;
	add.s32 	%r197, %r194, %r196;
	and.b32  	%r198, %r7, %r183;
	setp.eq.s32 	%p83, %r198, 0;
	selp.u32 	%r199, 1, 0, %p83;
	add.s32 	%r200, %r197, %r199;
	and.b32  	%r201, %r8, %r183;
	setp.eq.s32 	%p84, %r201, 0;
	selp.u32 	%r202, 1, 0, %p84;
	add.s32 	%r203, %r200, %r202;
	and.b32  	%r204, %r9, %r183;
	setp.eq.s32 	%p85, %r204, 0;
	selp.u32 	%r205, 1, 0, %p85;
	add.s32 	%r206, %r203, %r205;
	setp.ne.s32 	%p86, %r17, %r206;
	@%p86 bra 	$L__BB2_44;
	cvt.s64.s32 	%rd23, %r1;
	add.s64 	%rd24, %rd1, %rd23;
	mov.b16 	%rs9, 1;
	st.global.u8 	[%rd24], %rs9;
	bra.uni 	$L__BB2_45;
$L__BB2_44:
	cvt.s64.s32 	%rd21, %r1;
	add.s64 	%rd22, %rd1, %rd21;
	mov.b16 	%rs8, 0;
	st.global.u8 	[%rd22], %rs8;
$L__BB2_45:
	ret;

}


// ===== COMPILED SASS (sm_100) =====

	.target	sm_100

	.elftype	@"ET_EXEC"


//--------------------- .note.nv.tkinfo           --------------------------
	.section	.note.nv.tkinfo,"",@"SHT_NOTE"
	.sectionflags	@"SHF_NOTE_NV_TKINFO"
	.tkinfo
        /*0018*/ 	.word	0x00000002
        /*0030*/ 	.string	""
        /*0030*/ 	.string	"ptxas"
        /*0030*/ 	.string	"Cuda compilation tools, release 13.0, V13.0.88"
        /*0030*/ 	.string	"Build cuda_13.0.r13.0/compiler.36424714_0"
        /*0030*/ 	.string	"-arch sm_100 -m 64 "



//--------------------- .note.nv.cuinfo           --------------------------
	.section	.note.nv.cuinfo,"",@"SHT_NOTE"
	.sectionflags	@"SHF_NOTE_NV_CUINFO"
        /*0018*/ 	.short	0x0002
        /*001a*/ 	.short	0x0064
        /*001c*/ 	.short	0x0082
	.zero		2


//--------------------- .nv.info                  --------------------------
	.section	.nv.info,"",@"SHT_CUDA_INFO"
	.align	4


	//----- nvinfo : EIATTR_REGCOUNT
	.align		4
        /*0000*/ 	.byte	0x04, 0x2f
        /*0002*/ 	.short	(.L_13 - .L_12)
	.align		4
.L_12:
        /*0004*/ 	.word	index@(_Z12setup_kernelP17curandStateXORWOWy)
        /*0008*/ 	.word	0x0000001f


	//----- nvinfo : EIATTR_FRAME_SIZE
	.align		4
.L_13:
        /*000c*/ 	.byte	0x04, 0x11
        /*000e*/ 	.short	(.L_15 - .L_14)
	.align		4
.L_14:
        /*0010*/ 	.word	index@(_Z12setup_kernelP17curandStateXORWOWy)
        /*0014*/ 	.word	0x00000000


	//----- nvinfo : EIATTR_REGCOUNT
	.align		4
.L_15:
        /*0018*/ 	.byte	0x04, 0x2f
        /*001a*/ 	.short	(.L_17 - .L_16)
	.align		4
.L_16:
        /*001c*/ 	.word	index@(_Z10SHA_256_64P17curandStateXORWOWPjS1_)
        /*0020*/ 	.word	0x0000001c


	//----- nvinfo : EIATTR_FRAME_SIZE
	.align		4
.L_17:
        /*0024*/ 	.byte	0x04, 0x11
        /*0026*/ 	.short	(.L_19 - .L_18)
	.align		4
.L_18:
        /*0028*/ 	.word	index@(_Z10SHA_256_64P17curandStateXORWOWPjS1_)
        /*002c*/ 	.word	0x00000100


	//----- nvinfo : EIATTR_REGCOUNT
	.align		4
.L_19:
        /*0030*/ 	.byte	0x04, 0x2f
        /*0032*/ 	.short	(.L_21 - .L_20)
	.align		4
.L_20:
        /*0034*/ 	.word	index@(_Z5foundPjPbj)
        /*0038*/ 	.word	0x0000000a


	//----- nvinfo : EIATTR_FRAME_SIZE
	.align		4
.L_21:
        /*003c*/ 	.byte	0x04, 0x11
        /*003e*/ 	.short	(.L_23 - .L_22)
	.align		4
.L_22:
        /*0040*/ 	.word	index@(_Z5foundPjPbj)
        /*0044*/ 	.word	0x00000000


	//----- nvinfo : EIATTR_MIN_STACK_SIZE
	.align		4
.L_23:
        /*0048*/ 	.byte	0x04, 0x12
        /*004a*/ 	.short	(.L_25 - .L_24)
	.align		4
.L_24:
        /*004c*/ 	.word	index@(_Z5foundPjPbj)
        /*0050*/ 	.word	0x00000000


	//----- nvinfo : EIATTR_MIN_STACK_SIZE
	.align		4
.L_25:
        /*0054*/ 	.byte	0x04, 0x12
        /*0056*/ 	.short	(.L_27 - .L_26)
	.align		4
.L_26:
        /*0058*/ 	.word	index@(_Z10SHA_256_64P17curandStateXORWOWPjS1_)
        /*005c*/ 	.word	0x00000100


	//----- nvinfo : EIATTR_MIN_STACK_SIZE
	.align		4
.L_27:
        /*0060*/ 	.byte	0x04, 0x12
        /*0062*/ 	.short	(.L_29 - .L_28)
	.align		4
.L_28:
        /*0064*/ 	.word	index@(_Z12setup_kernelP17curandStateXORWOWy)
        /*0068*/ 	.word	0x00000000
.L_29:


//--------------------- .nv.compat                --------------------------
	.section	.nv.compat,"",@"SHT_CUDA_COMPAT_INFO"
	.align	4
        /*0000*/ 	.byte	0x02, 0x09, 0x00, 0x00, 0x02, 0x02, 0x01, 0x00, 0x02, 0x05, 0x05, 0x00, 0x03, 0x07, 0x01, 0x01
        /*0010*/ 	.byte	0x02, 0x03, 0x00, 0x00, 0x02, 0x06, 0x01, 0x00, 0x04, 0x0b, 0x08, 0x00, 0x09, 0x00, 0x00, 0x00
        /*0020*/ 	.byte	0x00, 0x00, 0x00, 0x00


//--------------------- .nv.info._Z5foundPjPbj    --------------------------
	.section	.nv.info._Z5foundPjPbj,"",@"SHT_CUDA_INFO"
	.sectionflags	@""
	.align	4


	//----- nvinfo : EIATTR_CUDA_API_VERSION
	.align		4
        /*0000*/ 	.byte	0x04, 0x37
        /*0002*/ 	.short	(.L_31 - .L_30)
.L_30:
        /*0004*/ 	.word	0x00000082


	//----- nvinfo : EIATTR_KPARAM_INFO
	.align		4
.L_31:
        /*0008*/ 	.byte	0x04, 0x17
        /*000a*/ 	.short	(.L_33 - .L_32)
.L_32:
        /*000c*/ 	.word	0x00000000
        /*0010*/ 	.short	0x0002
        /*0012*/ 	.short	0x0010
        /*0014*/ 	.byte	0x00, 0xf0, 0x11, 0x00


	//----- nvinfo : EIATTR_KPARAM_INFO
	.align		4
.L_33:
        /*0018*/ 	.byte	0x04, 0x17
        /*001a*/ 	.short	(.L_35 - .L_34)
.L_34:
        /*001c*/ 	.word	0x00000000
        /*0020*/ 	.short	0x0001
        /*0022*/ 	.short	0x0008
        /*0024*/ 	.byte	0x00, 0xf5, 0x21, 0x00


	//----- nvinfo : EIATTR_KPARAM_INFO
	.align		4
.L_35:
        /*0028*/ 	.byte	0x04, 0x17
        /*002a*/ 	.short	(.L_37 - .L_36)
.L_36:
        /*002c*/ 	.word	0x00000000
        /*0030*/ 	.short	0x0000
        /*0032*/ 	.short	0x0000
        /*0034*/ 	.byte	0x00, 0xf5, 0x21, 0x00


	//----- nvinfo : EIATTR_SPARSE_MMA_MASK
	.align		4
.L_37:
        /*0038*/ 	.byte	0x03, 0x50
        /*003a*/ 	.short	0x0000


	//----- nvinfo : EIATTR_MAXREG_COUNT
	.align		4
        /*003c*/ 	.byte	0x03, 0x1b
        /*003e*/ 	.short	0x00ff


	//----- nvinfo : EIATTR_MERCURY_ISA_VERSION
	.align		4
        /*0040*/ 	.byte	0x03, 0x5f
        /*0042*/ 	.short	0x0101


	//----- nvinfo : EIATTR_VRC_CTA_INIT_COUNT
	.align		4
        /*0044*/ 	.byte	0x02, 0x4a
	.zero		1
	.zero		1


	//----- nvinfo : EIATTR_EXIT_INSTR_OFFSETS
	.align		4
        /*0048*/ 	.byte	0x04, 0x1c
        /*004a*/ 	.short	(.L_39 - .L_38)


	//   ....[0]....
.L_38:
        /*004c*/ 	.word	0x000002a0


	//   ....[1]....
        /*0050*/ 	.word	0x00000300


	//   ....[2]....
        /*0054*/ 	.word	0x00000360


	//   ....[3]....
        /*0058*/ 	.word	0x00000560


	//   ....[4]....
        /*005c*/ 	.word	0x000005c0


	//   ....[5]....
        /*0060*/ 	.word	0x00000620


	//   ....[6]....
        /*0064*/ 	.word	0x00000820


	//   ....[7]....
        /*0068*/ 	.word	0x00000880


	//   ....[8]....
        /*006c*/ 	.word	0x000008e0


	//   ....[9]....
        /*0070*/ 	.word	0x00000ae0


	//   ....[10]....
        /*0074*/ 	.word	0x00000b40


	//   ....[11]....
        /*0078*/ 	.word	0x00000ba0


	//   ....[12]....
        /*007c*/ 	.word	0x00000da0


	//   ....[13]....
        /*0080*/ 	.word	0x00000e00


	//   ....[14]....
        /*0084*/ 	.word	0x00000e60


	//   ....[15]....
        /*0088*/ 	.word	0x00001060


	//   ....[16]....
        /*008c*/ 	.word	0x000010c0


	//   ....[17]....
        /*0090*/ 	.word	0x00001120


	//   ....[18]....
        /*0094*/ 	.word	0x00001320


	//   ....[19]....
        /*0098*/ 	.word	0x00001380


	//   ....[20]....
        /*009c*/ 	.word	0x000013e0


	//   ....[21]....
        /*00a0*/ 	.word	0x000015e0


	//   ....[22]....
        /*00a4*/ 	.word	0x00001630


	//----- nvinfo : EIATTR_CBANK_PARAM_SIZE
	.align		4
.L_39:
        /*00a8*/ 	.byte	0x03, 0x19
        /*00aa*/ 	.short	0x0014


	//----- nvinfo : EIATTR_PARAM_CBANK
	.align		4
        /*00ac*/ 	.byte	0x04, 0x0a
        /*00ae*/ 	.short	(.L_41 - .L_40)
	.align		4
.L_40:
        /*00b0*/ 	.word	index@(.nv.constant0._Z5foundPjPbj)
        /*00b4*/ 	.short	0x0380
        /*00b6*/ 	.short	0x0014


	//----- nvinfo : EIATTR_SW_WAR
	.align		4
.L_41:
        /*00b8*/ 	.byte	0x04, 0x36
        /*00ba*/ 	.short	(.L_43 - .L_42)
.L_42:
        /*00bc*/ 	.word	0x00000008
.L_43:


//--------------------- .nv.info._Z10SHA_256_64P17curandStateXORWOWPjS1_ --------------------------
	.section	.nv.info._Z10SHA_256_64P17curandStateXORWOWPjS1_,"",@"SHT_CUDA_INFO"
	.sectionflags	@""
	.align	4


	//----- nvinfo : EIATTR_CUDA_API_VERSION
	.align		4
        /*0000*/ 	.byte	0x04, 0x37
        /*0002*/ 	.short	(.L_45 - .L_44)
.L_44:
        /*0004*/ 	.word	0x00000082


	//----- nvinfo : EIATTR_KPARAM_INFO
	.align		4
.L_45:
        /*0008*/ 	.byte	0x04, 0x17
        /*000a*/ 	.short	(.L_47 - .L_46)
.L_46:
        /*000c*/ 	.word	0x00000000
        /*0010*/ 	.short	0x0002
        /*0012*/ 	.short	0x0010
        /*0014*/ 	.byte	0x00, 0xf5, 0x21, 0x00


	//----- nvinfo : EIATTR_KPARAM_INFO
	.align		4
.L_47:
        /*0018*/ 	.byte	0x04, 0x17
        /*001a*/ 	.short	(.L_49 - .L_48)
.L_48:
        /*001c*/ 	.word	0x00000000
        /*0020*/ 	.short	0x0001
        /*0022*/ 	.short	0x0008
        /*0024*/ 	.byte	0x00, 0xf5, 0x21, 0x00


	//----- nvinfo : EIATTR_KPARAM_INFO
	.align		4
.L_49:
        /*0028*/ 	.byte	0x04, 0x17
        /*002a*/ 	.short	(.L_51 - .L_50)
.L_50:
        /*002c*/ 	.word	0x00000000
        /*0030*/ 	.short	0x0000
        /*0032*/ 	.short	0x0000
        /*0034*/ 	.byte	0x00, 0xf5, 0x21, 0x00


	//----- nvinfo : EIATTR_SPARSE_MMA_MASK
	.align		4
.L_51:
        /*0038*/ 	.byte	0x03, 0x50
        /*003a*/ 	.short	0x0000


	//----- nvinfo : EIATTR_MAXREG_COUNT
	.align		4
        /*003c*/ 	.byte	0x03, 0x1b
        /*003e*/ 	.short	0x00ff


	//----- nvinfo : EIATTR_MERCURY_ISA_VERSION
	.align		4
        /*0040*/ 	.byte	0x03, 0x5f
        /*0042*/ 	.short	0x0101


	//----- nvinfo : EIATTR_VRC_CTA_INIT_COUNT
	.align		4
        /*0044*/ 	.byte	0x02, 0x4a
	.zero		1
	.zero		1


	//----- nvinfo : EIATTR_EXIT_INSTR_OFFSETS
	.align		4
        /*0048*/ 	.byte	0x04, 0x1c
        /*004a*/ 	.short	(.L_53 - .L_52)


	//   ....[0]....
.L_52:
        /*004c*/ 	.word	0x00000c50


	//----- nvinfo : EIATTR_CBANK_PARAM_SIZE
	.align		4
.L_53:
        /*0050*/ 	.byte	0x03, 0x19
        /*0052*/ 	.short	0x0018


	//----- nvinfo : EIATTR_PARAM_CBANK
	.align		4
        /*0054*/ 	.byte	0x04, 0x0a
        /*0056*/ 	.short	(.L_55 - .L_54)
	.align		4
.L_54:
        /*0058*/ 	.word	index@(.nv.constant0._Z10SHA_256_64P17curandStateXORWOWPjS1_)
        /*005c*/ 	.short	0x0380
        /*005e*/ 	.short	0x0018


	//----- nvinfo : EIATTR_SW_WAR
	.align		4
.L_55:
        /*0060*/ 	.byte	0x04, 0x36
        /*0062*/ 	.short	(.L_57 - .L_56)
.L_56:
        /*0064*/ 	.word	0x00000008
.L_57:


//--------------------- .nv.info._Z12setup_kernelP17curandStateXORWOWy --------------------------
	.section	.nv.info._Z12setup_kernelP17curandStateXORWOWy,"",@"SHT_CUDA_INFO"
	.sectionflags	@""
	.align	4


	//----- nvinfo : EIATTR_CUDA_API_VERSION
	.align		4
        /*0000*/ 	.byte	0x04, 0x37
        /*0002*/ 	.short	(.L_59 - .L_58)
.L_58:
        /*0004*/ 	.word	0x00000082


	//----- nvinfo : EIATTR_KPARAM_INFO
	.align		4
.L_59:
        /*0008*/ 	.byte	0x04, 0x17
        /*000a*/ 	.short	(.L_61 - .L_60)
.L_60:
        /*000c*/ 	.word	0x00000000
        /*0010*/ 	.short	0x0001
        /*0012*/ 	.short	0x0008
        /*0014*/ 	.byte	0x00, 0xf0, 0x21, 0x00


	//----- nvinfo : EIATTR_KPARAM_INFO
	.align		4
.L_61:
        /*0018*/ 	.byte	0x04, 0x17
        /*001a*/ 	.short	(.L_63 - .L_62)
.L_62:
        /*001c*/ 	.word	0x00000000
        /*0020*/ 	.short	0x0000
        /*0022*/ 	.short	0x0000
        /*0024*/ 	.byte	0x00, 0xf5, 0x21, 0x00


	//----- nvinfo : EIATTR_SPARSE_MMA_MASK
	.align		4
.L_63:
        /*0028*/ 	.byte	0x03, 0x50
        /*002a*/ 	.short	0x0000


	//----- nvinfo : EIATTR_MAXREG_COUNT
	.align		4
        /*002c*/ 	.byte	0x03, 0x1b
        /*002e*/ 	.short	0x00ff


	//----- nvinfo : EIATTR_MERCURY_ISA_VERSION
	.align		4
        /*0030*/ 	.byte	0x03, 0x5f
        /*0032*/ 	.short	0x0101


	//----- nvinfo : EIATTR_VRC_CTA_INIT_COUNT
	.align		4
        /*0034*/ 	.byte	0x02, 0x4a
	.zero		1
	.zero		1


	//----- nvinfo : EIATTR_EXIT_INSTR_OFFSETS
	.align		4
        /*0038*/ 	.byte	0x04, 0x1c
        /*003a*/ 	.short	(.L_65 - .L_64)


	//   ....[0]....
.L_64:
        /*003c*/ 	.word	0x00000ed0


	//----- nvinfo : EIATTR_CRS_STACK_SIZE
	.align		4
.L_65:
        /*0040*/ 	.byte	0x04, 0x1e
        /*0042*/ 	.short	(.L_67 - .L_66)
.L_66:
        /*0044*/ 	.word	0x00000000


	//----- nvinfo : EIATTR_CBANK_PARAM_SIZE
	.align		4
.L_67:
        /*0048*/ 	.byte	0x03, 0x19
        /*004a*/ 	.short	0x0010


	//----- nvinfo : EIATTR_PARAM_CBANK
	.align		4
        /*004c*/ 	.byte	0x04, 0x0a
        /*004e*/ 	.short	(.L_69 - .L_68)
	.align		4
.L_68:
        /*0050*/ 	.word	index@(.nv.constant0._Z12setup_kernelP17curandStateXORWOWy)
        /*0054*/ 	.short	0x0380
        /*0056*/ 	.short	0x0010


	//----- nvinfo : EIATTR_SW_WAR
	.align		4
.L_69:
        /*0058*/ 	.byte	0x04, 0x36
        /*005a*/ 	.short	(.L_71 - .L_70)
.L_70:
        /*005c*/ 	.word	0x00000008
.L_71:


//--------------------- .nv.callgraph             --------------------------
	.section	.nv.callgraph,"",@"SHT_CUDA_CALLGRAPH"
	.align	4
	.sectionentsize	8
	.align		4
        /*0000*/ 	.word	0x00000000
	.align		4
        /*0004*/ 	.word	0xffffffff
	.align		4
        /*0008*/ 	.word	0x00000000
	.align		4
        /*000c*/ 	.word	0xfffffffe
	.align		4
        /*0010*/ 	.word	0x00000000
	.align		4
        /*0014*/ 	.word	0xfffffffd
	.align		4
        /*0018*/ 	.word	0x00000000
	.align		4
        /*001c*/ 	.word	0xfffffffc


//--------------------- .nv.constant4             --------------------------
	.section	.nv.constant4,"a",@progbits
	.align	8
	.align		8
.nv.constant4:
        /*0000*/ 	.dword	precalc_xorwow_matrix
	.align		8
        /*0008*/ 	.dword	precalc_xorwow_offset_matrix
	.align		8
        /*0010*/ 	.dword	mrg32k3aM1
	.align		8
        /*0018*/ 	.dword	mrg32k3aM2
	.align		8
        /*0020*/ 	.dword	mrg32k3aM1SubSeq
	.align		8
        /*0028*/ 	.dword	mrg32k3aM2SubSeq
	.align		8
        /*0030*/ 	.dword	mrg32k3aM1Seq
	.align		8
        /*0038*/ 	.dword	mrg32k3aM2Seq


//--------------------- .nv.constant3             --------------------------
	.section	.nv.constant3,"a",@progbits
	.align	8
.nv.constant3:
	.type		__cr_lgamma_table,@object
	.size		__cr_lgamma_table,(constants - __cr_lgamma_table)
__cr_lgamma_table:
        /*0000*/ 	.byte	0x00, 0x00, 0x00, 0x00, 0x00, 0x00, 0x00, 0x00, 0x00, 0x00, 0x00, 0x00, 0x00, 0x00, 0x00, 0x00
        /*0010*/ 	.byte	0xef, 0x39, 0xfa, 0xfe, 0x42, 0x2e, 0xe6, 0x3f, 0x02, 0x20, 0x2a, 0xfa, 0x0b, 0xab, 0xfc, 0x3f
        /*0020*/ 	.byte	0xf9, 0x2c, 0x92, 0x7c, 0xa7, 0x6c, 0x09, 0x40, 0xc9, 0x79, 0x44, 0x3c, 0x64, 0x26, 0x13, 0x40
        /*0030*/ 	.byte	0xca, 0x01, 0xcf, 0x3a, 0x27, 0x51, 0x1a, 0x40, 0x30, 0xcc, 0x2d, 0xf3, 0xe1, 0x0c, 0x21, 0x40
        /*0040*/ 	.byte	0x0d, 0xb7, 0xfc, 0x82, 0x8e, 0x35, 0x25, 0x40
	.type		constants,@object
	.size		constants,(padding - constants)
constants:
        /*0048*/ 	.byte	0x98, 0x2f, 0x8a, 0x42, 0x91, 0x44, 0x37, 0x71, 0xcf, 0xfb, 0xc0, 0xb5, 0xa5, 0xdb, 0xb5, 0xe9
        /* <DEDUP_REMOVED lines=15> */
	.type		padding,@object
	.size		padding,(masks - padding)
padding:
        /*0148*/ 	.byte	0x00, 0x00, 0x00, 0x80, 0x00, 0x00, 0x00, 0x00, 0x00, 0x00, 0x00, 0x00, 0x00, 0x00, 0x00, 0x00
        /*0158*/ 	.byte	0x00, 0x00, 0x00, 0x00, 0x00, 0x00, 0x00, 0x00, 0x00, 0x00, 0x00, 0x00, 0x00, 0x00, 0x00, 0x00
        /*0168*/ 	.byte	0x00, 0x00, 0x00, 0x00, 0x00, 0x00, 0x00, 0x00, 0x00, 0x00, 0x00, 0x00, 0x00, 0x00, 0x00, 0x00
        /*0178*/ 	.byte	0x00, 0x00, 0x00, 0x00, 0x40, 0x00, 0x00, 0x00
	.type		masks,@object
	.size		masks,(.L_11 - masks)
masks:
        /*0180*/ 	.byte	0x0f, 0x00, 0x00, 0x00, 0xff, 0x00, 0x00, 0x00, 0xff, 0x0f, 0x00, 0x00, 0xff, 0xff, 0x00, 0x00
        /*0190*/ 	.byte	0xff, 0xff, 0x0f, 0x00, 0xff, 0xff, 0xff, 0x00, 0xff, 0xff, 0xff, 0x0f, 0xff, 0xff, 0xff, 0xff
.L_11:


//--------------------- .text._Z5foundPjPbj       --------------------------
	.section	.text._Z5foundPjPbj,"ax",@progbits
	.align	128
        .global         _Z5foundPjPbj
        .type           _Z5foundPjPbj,@function
        .size           _Z5foundPjPbj,(.L_x_13 - _Z5foundPjPbj)
        .other          _Z5foundPjPbj,@"STO_CUDA_ENTRY STV_DEFAULT"
_Z5foundPjPbj:
.text._Z5foundPjPbj:
[----:B------:R-:W-:Y:S01]  /*0000*/  LDC R1, c[0x0][0x37c] ;  /* 0x0000df00ff017b82 */ /* 0x000fe20000000800 */
[----:B------:R-:W0:Y:S07]  /*0010*/  S2R R0, SR_TID.X ;  /* 0x0000000000007919 */ /* 0x000e2e0000002100 */
[----:B------:R-:W0:Y:S01]  /*0020*/  S2UR UR6, SR_CTAID.X ;  /* 0x00000000000679c3 */ /* 0x000e220000002500 */
[----:B------:R-:W1:Y:S01]  /*0030*/  LDCU.64 UR4, c[0x0][0x358] ;  /* 0x00006b00ff0477ac */ /* 0x000e620008000a00 */
[----:B------:R-:W2:Y:S06]  /*0040*/  LDCU.128 UR8, c[0x3][0x180] ;  /* 0x00c03000ff0877ac */ /* 0x000eac0008000c00 */
[----:B------:R-:W0:Y:S01]  /*0050*/  LDC R5, c[0x0][0x360] ;  /* 0x0000d800ff057b82 */ /* 0x000e220000000800 */
[----:B------:R-:W3:Y:S07]  /*0060*/  LDCU.128 UR12, c[0x3][0x190] ;  /* 0x00c03200ff0c77ac */ /* 0x000eee0008000c00 */
[----:B------:R-:W4:Y:S01]  /*0070*/  LDC.64 R2, c[0x0][0x380] ;  /* 0x0000e000ff027b82 */ /* 0x000f220000000a00 */
[----:B0-----:R-:W-:Y:S01]  /*0080*/  IMAD R0, R5, UR6, R0 ;  /* 0x0000000605007c24 */ /* 0x001fe2000f8e0200 */
[----:B------:R-:W0:Y:S03]  /*0090*/  LDCU UR6, c[0x0][0x390] ;  /* 0x00007200ff0677ac */ /* 0x000e260008000800 */
[----:B------:R-:W-:-:S04]  /*00a0*/  IMAD.SHL.U32 R5, R0, 0x8, RZ ;  /* 0x0000000800057824 */ /* 0x000fc800078e00ff */
[----:B----4-:R-:W-:-:S05]  /*00b0*/  IMAD.WIDE R2, R5, 0x4, R2 ;  /* 0x0000000405027825 */ /* 0x010fca00078e0202 */
[----:B-1----:R-:W2:Y:S01]  /*00c0*/  LDG.E R6, desc[UR4][R2.64+0x1c] ;  /* 0x00001c0402067981 */ /* 0x002ea2000c1e1900 */
[----:B------:R-:W-:Y:S02]  /*00d0*/  IMAD.MOV.U32 R5, RZ, RZ, 0x1 ;  /* 0x00000001ff057424 */ /* 0x000fe400078e00ff */
[----:B------:R-:W-:Y:S01]  /*00e0*/  IMAD.MOV.U32 R7, RZ, RZ, 0x1 ;  /* 0x00000001ff077424 */ /* 0x000fe200078e00ff */
[C---:B--2---:R-:W-:Y:S02]  /*00f0*/  LOP3.LUT P2, RZ, R6.reuse, UR9, RZ, 0xc0, !PT ;  /* 0x0000000906ff7c12 */ /* 0x044fe4000f84c0ff */
[C---:B------:R-:W-:Y:S02]  /*0100*/  LOP3.LUT P1, RZ, R6.reuse, UR8, RZ, 0xc0, !PT ;  /* 0x0000000806ff7c12 */ /* 0x040fe4000f82c0ff */
[----:B------:R-:W-:Y:S02]  /*0110*/  LOP3.LUT P0, RZ, R6, UR10, RZ, 0xc0, !PT ;  /* 0x0000000a06ff7c12 */ /* 0x000fe4000f80c0ff */
[----:B------:R-:W-:-:S07]  /*0120*/  SEL R4, RZ, 0x1, P1 ;  /* 0x00000001ff047807 */ /* 0x000fce0000800000 */
[----:B------:R-:W-:Y:S02]  /*0130*/  @!P2 SEL R4, R5, 0x2, P1 ;  /* 0x000000020504a807 */ /* 0x000fe40000800000 */
[C---:B------:R-:W-:Y:S02]  /*0140*/  LOP3.LUT P1, RZ, R6.reuse, UR11, RZ, 0xc0, !PT ;  /* 0x0000000b06ff7c12 */ /* 0x040fe4000f82c0ff */
[----:B------:R-:W-:Y:S02]  /*0150*/  SEL R5, RZ, 0x1, P0 ;  /* 0x00000001ff057807 */ /* 0x000fe40000000000 */
[----:B---3--:R-:W-:-:S03]  /*0160*/  LOP3.LUT P0, RZ, R6, UR12, RZ, 0xc0, !PT ;  /* 0x0000000c06ff7c12 */ /* 0x008fc6000f80c0ff */
[----:B------:R-:W-:-:S04]  /*0170*/  IMAD.IADD R4, R4, 0x1, R5 ;  /* 0x0000000104047824 */ /* 0x000fc800078e0205 */
[----:B------:R-:W-:Y:S02]  /*0180*/  VIADD R5, R4, 0x1 ;  /* 0x0000000104057836 */ /* 0x000fe40000000000 */
[----:B------:R-:W-:Y:S01]  /*0190*/  @P1 IMAD.MOV R5, RZ, RZ, R4 ;  /* 0x000000ffff051224 */ /* 0x000fe200078e0204 */
[----:B------:R-:W-:-:S03]  /*01a0*/  LOP3.LUT P1, RZ, R6, UR13, RZ, 0xc0, !PT ;  /* 0x0000000d06ff7c12 */ /* 0x000fc6000f82c0ff */
[----:B------:R-:W-:Y:S02]  /*01b0*/  VIADD R4, R5, 0x1 ;  /* 0x0000000105047836 */ /* 0x000fe40000000000 */
[----:B------:R-:W-:Y:S01]  /*01c0*/  @P0 IMAD.MOV R4, RZ, RZ, R5 ;  /* 0x000000ffff040224 */ /* 0x000fe200078e0205 */
[----:B------:R-:W-:-:S03]  /*01d0*/  LOP3.LUT P0, RZ, R6, UR14, RZ, 0xc0, !PT ;  /* 0x0000000e06ff7c12 */ /* 0x000fc6000f80c0ff */
[----:B------:R-:W-:-:S04]  /*01e0*/  VIADD R5, R4, 0x1 ;  /* 0x0000000104057836 */ /* 0x000fc80000000000 */
[----:B------:R-:W-:Y:S01]  /*01f0*/  @P1 IMAD.MOV R5, RZ, RZ, R4 ;  /* 0x000000ffff051224 */ /* 0x000fe200078e0204 */
[----:B------:R-:W-:-:S03]  /*0200*/  LOP3.LUT P1, RZ, R6, UR15, RZ, 0xc0, !PT ;  /* 0x0000000f06ff7c12 */ /* 0x000fc6000f82c0ff */
[----:B------:R-:W-:Y:S02]  /*0210*/  VIADD R4, R5, 0x1 ;  /* 0x0000000105047836 */ /* 0x000fe40000000000 */
[----:B------:R-:W-:-:S04]  /*0220*/  @P0 IMAD.MOV R4, RZ, RZ, R5 ;  /* 0x000000ffff040224 */ /* 0x000fc800078e0205 */
[----:B------:R-:W-:-:S04]  /*0230*/  VIADD R6, R4, 0x1 ;  /* 0x0000000104067836 */ /* 0x000fc80000000000 */
[----:B------:R-:W-:-:S05]  /*0240*/  @P1 IMAD.MOV R6, RZ, RZ, R4 ;  /* 0x000000ffff061224 */ /* 0x000fca00078e0204 */
[----:B0-----:R-:W-:-:S13]  /*0250*/  ISETP.NE.AND P0, PT, R6, UR6, PT ;  /* 0x0000000606007c0c */ /* 0x001fda000bf05270 */
[----:B------:R-:W0:Y:S02]  /*0260*/  @!P0 LDC.64 R4, c[0x0][0x388] ;  /* 0x0000e200ff048b82 */ /* 0x000e240000000a00 */
[----:B0-----:R-:W-:-:S04]  /*0270*/  @!P0 IADD3 R4, P1, PT, R0, R4, RZ ;  /* 0x0000000400048210 */ /* 0x001fc80007f3e0ff */
[----:B------:R-:W-:-:S05]  /*0280*/  @!P0 LEA.HI.X.SX32 R5, R0, R5, 0x1, P1 ;  /* 0x0000000500058211 */ /* 0x000fca00008f0eff */
[----:B------:R0:W-:Y:S01]  /*0290*/  @!P0 STG.E.U8 desc[UR4][R4.64], R7 ;  /* 0x0000000704008986 */ /* 0x0001e2000c101104 */
[----:B------:R-:W-:Y:S05]  /*02a0*/  @!P0 EXIT ;  /* 0x000000000000894d */ /* 0x000fea0003800000 */
[----:B------:R-:W-:-:S13]  /*02b0*/  ISETP.GT.U32.AND P0, PT, R6, UR6, PT ;  /* 0x0000000606007c0c */ /* 0x000fda000bf04070 */
[----:B0-----:R-:W0:Y:S02]  /*02c0*/  @P0 LDC.64 R4, c[0x0][0x388] ;  /* 0x0000e200ff040b82 */ /* 0x001e240000000a00 */
[----:B0-----:R-:W-:-:S04]  /*02d0*/  @P0 IADD3 R4, P1, PT, R0, R4, RZ ;  /* 0x0000000400040210 */ /* 0x001fc80007f3e0ff */
[----:B------:R-:W-:-:S05]  /*02e0*/  @P0 LEA.HI.X.SX32 R5, R0, R5, 0x1, P1 ;  /* 0x0000000500050211 */ /* 0x000fca00008f0eff */
[----:B------:R0:W-:Y:S01]  /*02f0*/  @P0 STG.E.U8 desc[UR4][R4.64], RZ ;  /* 0x000000ff04000986 */ /* 0x0001e2000c101104 */
[----:B------:R-:W-:Y:S05]  /*0300*/  @P0 EXIT ;  /* 0x000000000000094d */ /* 0x000fea0003800000 */
[----:B------:R-:W-:-:S13]  /*0310*/  ISETP.NE.AND P0, PT, R6, 0x8, PT ;  /* 0x000000080600780c */ /* 0x000fda0003f05270 */
[----:B0-----:R-:W0:Y:S02]  /*0320*/  @P0 LDC.64 R4, c[0x0][0x388] ;  /* 0x0000e200ff040b82 */ /* 0x001e240000000a00 */
[----:B0-----:R-:W-:-:S04]  /*0330*/  @P0 IADD3 R4, P1, PT, R0, R4, RZ ;  /* 0x0000000400040210 */ /* 0x001fc80007f3e0ff */
[----:B------:R-:W-:-:S05]  /*0340*/  @P0 LEA.HI.X.SX32 R5, R0, R5, 0x1, P1 ;  /* 0x0000000500050211 */ /* 0x000fca00008f0eff */
[----:B------:R0:W-:Y:S01]  /*0350*/  @P0 STG.E.U8 desc[UR4][R4.64], RZ ;  /* 0x000000ff04000986 */ /* 0x0001e2000c101104 */
[----:B------:R-:W-:Y:S05]  /*0360*/  @P0 EXIT ;  /* 0x000000000000094d */ /* 0x000fea0003800000 */
[----:B------:R-:W2:Y:S01]  /*0370*/  LDG.E R6, desc[UR4][R2.64+0x18] ;  /* 0x0000180402067981 */ /* 0x000ea2000c1e1900 */
[----:B0-----:R-:W-:Y:S02]  /*0380*/  IMAD.MOV.U32 R5, RZ, RZ, 0xa ;  /* 0x0000000aff057424 */ /* 0x001fe400078e00ff */
[----:B------:R-:W-:Y:S01]  /*0390*/  IMAD.MOV.U32 R7, RZ, RZ, 0x1 ;  /* 0x00000001ff077424 */ /* 0x000fe200078e00ff */
[C---:B--2---:R-:W-:Y:S02]  /*03a0*/  LOP3.LUT P1, RZ, R6.reuse, UR9, RZ, 0xc0, !PT ;  /* 0x0000000906ff7c12 */ /* 0x044fe4000f82c0ff */
[----:B------:R-:W-:Y:S02]  /*03b0*/  LOP3.LUT P0, RZ, R6, UR8, RZ, 0xc0, !PT ;  /* 0x0000000806ff7c12 */ /* 0x000fe4000f80c0ff */
[----:B------:R-:W-:-:S09]  /*03c0*/  SEL R4, RZ, 0x1, P1 ;  /* 0x00000001ff047807 */ /* 0x000fd20000800000 */
[----:B------:R-:W-:Y:S01]  /*03d0*/  @P1 IMAD.MOV R5, RZ, RZ, 0x9 ;  /* 0x00000009ff051424 */ /* 0x000fe200078e02ff */
[----:B------:R-:W-:Y:S01]  /*03e0*/  LOP3.LUT P1, RZ, R6, UR10, RZ, 0xc0, !PT ;  /* 0x0000000a06ff7c12 */ /* 0x000fe2000f82c0ff */
[----:B------:R-:W-:Y:S01]  /*03f0*/  @P0 VIADD R5, R4, 0x8 ;  /* 0x0000000804050836 */ /* 0x000fe20000000000 */
[----:B------:R-:W-:-:S03]  /*0400*/  LOP3.LUT P0, RZ, R6, UR11, RZ, 0xc0, !PT ;  /* 0x0000000b06ff7c12 */ /* 0x000fc6000f80c0ff */
[----:B------:R-:W-:-:S08]  /*0410*/  VIADD R4, R5, 0x1 ;  /* 0x0000000105047836 */ /* 0x000fd00000000000 */
        /* <DEDUP_REMOVED lines=9> */
[----:B------:R-:W-:Y:S01]  /*04b0*/  @P0 IMAD.MOV R5, RZ, RZ, R4 ;  /* 0x000000ffff050224 */ /* 0x000fe200078e0204 */
[----:B------:R-:W-:-:S03]  /*04c0*/  LOP3.LUT P0, RZ, R6, UR15, RZ, 0xc0, !PT ;  /* 0x0000000f06ff7c12 */ /* 0x000fc6000f80c0ff */
[----:B------:R-:W-:-:S04]  /*04d0*/  VIADD R4, R5, 0x1 ;  /* 0x0000000105047836 */ /* 0x000fc80000000000 */
[----:B------:R-:W-:-:S04]  /*04e0*/  @P1 IMAD.MOV R4, RZ, RZ, R5 ;  /* 0x000000ffff041224 */ /* 0x000fc800078e0205 */
[----:B------:R-:W-:Y:S02]  /*04f0*/  VIADD R6, R4, 0x1 ;  /* 0x0000000104067836 */ /* 0x000fe40000000000 */
[----:B------:R-:W-:-:S05]  /*0500*/  @P0 IMAD.MOV R6, RZ, RZ, R4 ;  /* 0x000000ffff060224 */ /* 0x000fca00078e0204 */
[----:B------:R-:W-:-:S13]  /*0510*/  ISETP.NE.AND P0, PT, R6, UR6, PT ;  /* 0x0000000606007c0c */ /* 0x000fda000bf05270 */
        /* <DEDUP_REMOVED lines=238> */
[----:B0-----:R-:W-:Y:S01]  /*1400*/  IMAD.MOV.U32 R5, RZ, RZ, 0x3a ;  /* 0x0000003aff057424 */ /* 0x001fe200078e00ff */
        /* <DEDUP_REMOVED lines=18> */
[----:B------:R-:W-:Y:S01]  /*1530*/  LOP3.LUT P0, RZ, R2, UR15, RZ, 0xc0, !PT ;  /* 0x0000000f02ff7c12 */ /* 0x000fe2000f80c0ff */
[----:B------:R-:W-:Y:S02]  /*1540*/  IMAD.MOV.U32 R4, RZ, RZ, 0x1 ;  /* 0x00000001ff047424 */ /* 0x000fe400078e00ff */
        /* <DEDUP_REMOVED lines=10> */
[----:B------:R-:W0:Y:S02]  /*15f0*/  LDCU.64 UR6, c[0x0][0x388] ;  /* 0x00007100ff0677ac */ /* 0x000e240008000a00 */
[----:B0-----:R-:W-:-:S04]  /*1600*/  IADD3 R2, P0, PT, R0, UR6, RZ ;  /* 0x0000000600027c10 */ /* 0x001fc8000ff1e0ff */
[----:B------:R-:W-:-:S05]  /*1610*/  LEA.HI.X.SX32 R3, R0, UR7, 0x1, P0 ;  /* 0x0000000700037c11 */ /* 0x000fca00080f0eff */
[----:B------:R-:W-:Y:S01]  /*1620*/  STG.E.U8 desc[UR4][R2.64], RZ ;  /* 0x000000ff02007986 */ /* 0x000fe2000c101104 */
[----:B------:R-:W-:Y:S05]  /*1630*/  EXIT ;  /* 0x000000000000794d */ /* 0x000fea0003800000 */
.L_x_0:
[----:B------:R-:W-:-:S00]  /*1640*/  BRA `(.L_x_0) ;  /* 0xfffffffc00fc7947 */ /* 0x000fc0000383ffff */
[----:B------:R-:W-:-:S00]  /*1650*/  NOP ;  /* 0x0000000000007918 */ /* 0x000fc00000000000 */
        /* <DEDUP_REMOVED lines=10> */
.L_x_13:


//--------------------- .text._Z10SHA_256_64P17curandStateXORWOWPjS1_ --------------------------
	.section	.text._Z10SHA_256_64P17curandStateXORWOWPjS1_,"ax",@progbits
	.align	128
        .global         _Z10SHA_256_64P17curandStateXORWOWPjS1_
        .type           _Z10SHA_256_64P17curandStateXORWOWPjS1_,@function
        .size           _Z10SHA_256_64P17curandStateXORWOWPjS1_,(.L_x_14 - _Z10SHA_256_64P17curandStateXORWOWPjS1_)
        .other          _Z10SHA_256_64P17curandStateXORWOWPjS1_,@"STO_CUDA_ENTRY STV_DEFAULT"
_Z10SHA_256_64P17curandStateXORWOWPjS1_:
.text._Z10SHA_256_64P17curandStateXORWOWPjS1_:
[----:B------:R-:W0:Y:S01]  /*0000*/  LDC R1, c[0x0][0x37c] ;  /* 0x0000df00ff017b82 */ /* 0x000e220000000800 */
[----:B------:R-:W1:Y:S07]  /*0010*/  S2R R3, SR_TID.X ;  /* 0x0000000000037919 */ /* 0x000e6e0000002100 */
[----:B------:R-:W1:Y:S01]  /*0020*/  S2UR UR4, SR_CTAID.X ;  /* 0x00000000000479c3 */ /* 0x000e620000002500 */
[----:B------:R-:W2:Y:S01]  /*0030*/  LDCU.64 UR8, c[0x0][0x358] ;  /* 0x00006b00ff0877ac */ /* 0x000ea20008000a00 */
[----:B0-----:R-:W-:-:S06]  /*0040*/  VIADD R1, R1, 0xffffff00 ;  /* 0xffffff0001017836 */ /* 0x001fcc0000000000 */
[----:B------:R-:W1:Y:S08]  /*0050*/  LDC R0, c[0x0][0x360] ;  /* 0x0000d800ff007b82 */ /* 0x000e700000000800 */
[----:B------:R-:W0:Y:S08]  /*0060*/  LDC.64 R4, c[0x0][0x380] ;  /* 0x0000e000ff047b82 */ /* 0x000e300000000a00 */
[----:B------:R-:W3:Y:S01]  /*0070*/  LDC.64 R22, c[0x0][0x390] ;  /* 0x0000e400ff167b82 */ /* 0x000ee20000000a00 */
[----:B-1----:R-:W-:-:S07]  /*0080*/  IMAD R3, R0, UR4, R3 ;  /* 0x0000000400037c24 */ /* 0x002fce000f8e0203 */
[----:B------:R-:W1:Y:S01]  /*0090*/  LDC.64 R20, c[0x3][0x148] ;  /* 0x00c05200ff147b82 */ /* 0x000e620000000a00 */
[----:B0-----:R-:W-:-:S07]  /*00a0*/  IMAD.WIDE R4, R3, 0x30, R4 ;  /* 0x0000003003047825 */ /* 0x001fce00078e0204 */
[----:B------:R-:W0:Y:S01]  /*00b0*/  LDC.64 R10, c[0x3][0x168] ;  /* 0x00c05a00ff0a7b82 */ /* 0x000e220000000a00 */
[----:B--2---:R-:W2:Y:S04]  /*00c0*/  LDG.E.64 R18, desc[UR8][R4.64] ;  /* 0x0000000804127981 */ /* 0x004ea8000c1e1b00 */
[----:B------:R-:W4:Y:S03]  /*00d0*/  LDG.E R2, desc[UR8][R4.64+0x14] ;  /* 0x0000140804027981 */ /* 0x000f26000c1e1900 */
[----:B------:R-:W5:Y:S01]  /*00e0*/  LDC.64 R12, c[0x3][0x170] ;  /* 0x00c05c00ff0c7b82 */ /* 0x000f620000000a00 */
[----:B------:R3:W4:Y:S01]  /*00f0*/  LDG.E R0, desc[UR8][R4.64+0x8] ;  /* 0x0000080804007981 */ /* 0x000722000c1e1900 */
[----:B------:R-:W-:Y:S01]  /*0100*/  IMAD.SHL.U32 R25, R3, 0x2, RZ ;  /* 0x0000000203197824 */ /* 0x000fe200078e00ff */
[----:B------:R-:W0:Y:S05]  /*0110*/  LDCU UR4, c[0x3][0x168] ;  /* 0x00c02d00ff0477ac */ /* 0x000e2a0008000800 */
[----:B------:R-:W5:Y:S01]  /*0120*/  LDC.64 R14, c[0x3][0x178] ;  /* 0x00c05e00ff0e7b82 */ /* 0x000f620000000a00 */
[----:B---3--:R-:W-:-:S07]  /*0130*/  IMAD.WIDE R22, R25, 0x4, R22 ;  /* 0x0000000419167825 */ /* 0x008fce00078e0216 */
[----:B------:R-:W3:Y:S01]  /*0140*/  LDC.64 R4, c[0x3][0x150] ;  /* 0x00c05400ff047b82 */ /* 0x000ee20000000a00 */
[----:B-----5:R0:W-:Y:S01]  /*0150*/  STL.128 [R1+0x30], R12 ;  /* 0x0000300c01007387 */ /* 0x0201e20000100c00 */
[----:B--2---:R-:W-:-:S04]  /*0160*/  SHF.R.U32.HI R6, RZ, 0x2, R19 ;  /* 0x00000002ff067819 */ /* 0x004fc80000011613 */
[----:B------:R-:W-:Y:S01]  /*0170*/  LOP3.LUT R6, R6, R19, RZ, 0x3c, !PT ;  /* 0x0000001306067212 */ /* 0x000fe200078e3cff */
[----:B----4-:R-:W-:Y:S01]  /*0180*/  IMAD.SHL.U32 R7, R2, 0x10, RZ ;  /* 0x0000001002077824 */ /* 0x010fe200078e00ff */
[----:B------:R-:W-:-:S03]  /*0190*/  SHF.R.U32.HI R9, RZ, 0x2, R0 ;  /* 0x00000002ff097819 */ /* 0x000fc60000011600 */
[----:B------:R-:W-:Y:S01]  /*01a0*/  IMAD.SHL.U32 R8, R6, 0x2, RZ ;  /* 0x0000000206087824 */ /* 0x000fe200078e00ff */
[----:B------:R-:W-:-:S04]  /*01b0*/  LOP3.LUT R0, R9, R0, RZ, 0x3c, !PT ;  /* 0x0000000009007212 */ /* 0x000fc800078e3cff */
[----:B------:R-:W-:Y:S02]  /*01c0*/  LOP3.LUT R7, R2, R7, R8, 0x96, !PT ;  /* 0x0000000702077212 */ /* 0x000fe400078e9608 */
[----:B------:R-:W0:Y:S01]  /*01d0*/  LDC.64 R8, c[0x3][0x160] ;  /* 0x00c05800ff087b82 */ /* 0x000e220000000a00 */
[----:B------:R-:W-:Y:S01]  /*01e0*/  IMAD.SHL.U32 R2, R0, 0x2, RZ ;  /* 0x0000000200027824 */ /* 0x000fe200078e00ff */
[----:B------:R-:W-:-:S04]  /*01f0*/  LOP3.LUT R17, R7, R6, RZ, 0x3c, !PT ;  /* 0x0000000607117212 */ /* 0x000fc800078e3cff */
[----:B------:R-:W-:Y:S01]  /*0200*/  IADD3 R16, PT, PT, R18, 0x587c5, R17 ;  /* 0x000587c512107810 */ /* 0x000fe20007ffe011 */
[----:B------:R-:W-:Y:S01]  /*0210*/  IMAD.SHL.U32 R19, R17, 0x10, RZ ;  /* 0x0000001011137824 */ /* 0x000fe200078e00ff */
[----:B------:R-:W3:Y:S03]  /*0220*/  LDC.64 R6, c[0x3][0x158] ;  /* 0x00c05600ff067b82 */ /* 0x000ee60000000a00 */
[----:B------:R2:W-:Y:S01]  /*0230*/  STG.E desc[UR8][R22.64], R16 ;  /* 0x0000001016007986 */ /* 0x0005e2000c101908 */
[----:B------:R-:W-:Y:S01]  /*0240*/  LOP3.LUT R2, R0, R2, R19, 0x96, !PT ;  /* 0x0000000200027212 */ /* 0x000fe200078e9613 */
[----:B------:R-:W-:-:S03]  /*0250*/  IMAD.MOV.U32 R0, RZ, RZ, R1 ;  /* 0x000000ffff007224 */ /* 0x000fc600078e0001 */
[----:B------:R-:W-:Y:S01]  /*0260*/  LOP3.LUT R19, R2, R17, RZ, 0x3c, !PT ;  /* 0x0000001102137212 */ /* 0x000fe200078e3cff */
[----:B------:R-:W-:-:S03]  /*0270*/  VIADD R2, R1, 0x28 ;  /* 0x0000002801027836 */ /* 0x000fc60000000000 */
[----:B------:R-:W-:Y:S01]  /*0280*/  IADD3 R17, PT, PT, R18, 0xb0f8a, R19 ;  /* 0x000b0f8a12117810 */ /* 0x000fe20007ffe013 */
[----:B-1----:R-:W-:Y:S02]  /*0290*/  IMAD.MOV.U32 R18, RZ, RZ, R20 ;  /* 0x000000ffff127224 */ /* 0x002fe400078e0014 */
[----:B------:R-:W-:Y:S01]  /*02a0*/  IMAD.MOV.U32 R19, RZ, RZ, R21 ;  /* 0x000000ffff137224 */ /* 0x000fe200078e0015 */
[----:B0-----:R2:W-:Y:S01]  /*02b0*/  STL.128 [R1+0x20], R8 ;  /* 0x0000200801007387 */ /* 0x0015e20000100c00 */
[----:B------:R-:W-:Y:S01]  /*02c0*/  IMAD.U32 R20, RZ, RZ, UR4 ;  /* 0x00000004ff147e24 */ /* 0x000fe2000f8e00ff */
[----:B------:R-:W-:Y:S02]  /*02d0*/  UMOV UR4, URZ ;  /* 0x000000ff00047c82 */ /* 0x000fe40008000000 */
[----:B------:R2:W-:Y:S04]  /*02e0*/  STG.E desc[UR8][R22.64+0x4], R17 ;  /* 0x0000041116007986 */ /* 0x0005e8000c101908 */
[----:B------:R2:W-:Y:S04]  /*02f0*/  STL.128 [R1], R16 ;  /* 0x0000001001007387 */ /* 0x0005e80000100c00 */
[----:B---3--:R2:W-:Y:S02]  /*0300*/  STL.128 [R1+0x10], R4 ;  /* 0x0000100401007387 */ /* 0x0085e40000100c00 */
.L_x_1:
[----:B--2---:R-:W2:Y:S04]  /*0310*/  LDL.64 R8, [R2+0x10] ;  /* 0x0000100002087983 */ /* 0x004ea80000100a00 */
[----:B------:R-:W3:Y:S04]  /*0320*/  LDL.128 R4, [R2+-0x28] ;  /* 0xffffd80002047983 */ /* 0x000ee80000100c00 */
[----:B------:R-:W4:Y:S04]  /*0330*/  LDL R13, [R2+-0x4] ;  /* 0xfffffc00020d7983 */ /* 0x000f280000100800 */
[----:B------:R-:W5:Y:S04]  /*0340*/  LDL R10, [R2+-0x18] ;  /* 0xffffe800020a7983 */ /* 0x000f680000100800 */
[----:B------:R-:W5:Y:S04]  /*0350*/  LDL R12, [R2+0x8] ;  /* 0x00000800020c7983 */ /* 0x000f680000100800 */
[----:B------:R-:W5:Y:S01]  /*0360*/  LDL R11, [R2+0x4] ;  /* 0x00000400020b7983 */ /* 0x000f620000100800 */
[----:B------:R-:W-:-:S04]  /*0370*/  UIADD3 UR4, UPT, UPT, UR4, 0x4, URZ ;  /* 0x0000000404047890 */ /* 0x000fc8000fffe0ff */
[----:B------:R-:W-:Y:S01]  /*0380*/  UISETP.NE.AND UP0, UPT, UR4, 0x30, UPT ;  /* 0x000000300400788c */ /* 0x000fe2000bf05270 */
[C-C-:B--2---:R-:W-:Y:S02]  /*0390*/  SHF.L.W.U32.HI R14, R9.reuse, 0xf, R9.reuse ;  /* 0x0000000f090e7819 */ /* 0x144fe40000010e09 */
[--C-:B------:R-:W-:Y:S02]  /*03a0*/  SHF.L.W.U32.HI R15, R9, 0xd, R9.reuse ;  /* 0x0000000d090f7819 */ /* 0x100fe40000010e09 */
[----:B------:R-:W-:Y:S02]  /*03b0*/  SHF.R.U32.HI R9, RZ, 0xa, R9 ;  /* 0x0000000aff097819 */ /* 0x000fe40000011609 */
[C-C-:B---3--:R-:W-:Y:S02]  /*03c0*/  SHF.L.W.U32.HI R16, R6.reuse, 0x19, R6.reuse ;  /* 0x0000001906107819 */ /* 0x148fe40000010e06 */
[----:B------:R-:W-:Y:S02]  /*03d0*/  LOP3.LUT R9, R9, R14, R15, 0x96, !PT ;  /* 0x0000000e09097212 */ /* 0x000fe400078e960f */
[----:B------:R-:W-:-:S02]  /*03e0*/  SHF.L.W.U32.HI R17, R6, 0xe, R6 ;  /* 0x0000000e06117819 */ /* 0x000fc40000010e06 */
[----:B------:R-:W-:Y:S02]  /*03f0*/  SHF.R.U32.HI R18, RZ, 0x3, R6 ;  /* 0x00000003ff127819 */ /* 0x000fe40000011606 */
[----:B------:R-:W-:Y:S02]  /*0400*/  IADD3 R20, PT, PT, R5, R9, R20 ;  /* 0x0000000905147210 */ /* 0x000fe40007ffe014 */
[C-C-:B------:R-:W-:Y:S02]  /*0410*/  SHF.L.W.U32.HI R9, R8.reuse, 0xf, R8.reuse ;  /* 0x0000000f08097819 */ /* 0x140fe40000010e08 */
[--C-:B------:R-:W-:Y:S02]  /*0420*/  SHF.L.W.U32.HI R14, R8, 0xd, R8.reuse ;  /* 0x0000000d080e7819 */ /* 0x100fe40000010e08 */
[----:B------:R-:W-:Y:S02]  /*0430*/  SHF.R.U32.HI R15, RZ, 0xa, R8 ;  /* 0x0000000aff0f7819 */ /* 0x000fe40000011608 */
[----:B------:R-:W-:-:S02]  /*0440*/  LOP3.LUT R19, R18, R16, R17, 0x96, !PT ;  /* 0x0000001012137212 */ /* 0x000fc400078e9611 */
[C-C-:B------:R-:W-:Y:S02]  /*0450*/  SHF.L.W.U32.HI R16, R5.reuse, 0x19, R5.reuse ;  /* 0x0000001905107819 */ /* 0x140fe40000010e05 */
[--C-:B------:R-:W-:Y:S02]  /*0460*/  SHF.L.W.U32.HI R17, R5, 0xe, R5.reuse ;  /* 0x0000000e05117819 */ /* 0x100fe40000010e05 */
[----:B------:R-:W-:Y:S01]  /*0470*/  SHF.R.U32.HI R18, RZ, 0x3, R5 ;  /* 0x00000003ff127819 */ /* 0x000fe20000011605 */
[----:B------:R-:W-:Y:S01]  /*0480*/  IMAD.IADD R5, R19, 0x1, R20 ;  /* 0x0000000113057824 */ /* 0x000fe200078e0214 */
[----:B------:R-:W-:Y:S02]  /*0490*/  LOP3.LUT R9, R15, R9, R14, 0x96, !PT ;  /* 0x000000090f097212 */ /* 0x000fe400078e960e */
[----:B------:R-:W-:Y:S02]  /*04a0*/  LOP3.LUT R16, R18, R16, R17, 0x96, !PT ;  /* 0x0000001012107212 */ /* 0x000fe400078e9611 */
[----:B----4-:R-:W-:-:S02]  /*04b0*/  IADD3 R9, PT, PT, R4, R9, R13 ;  /* 0x0000000904097210 */ /* 0x010fc40007ffe00d */
[C-C-:B------:R-:W-:Y:S02]  /*04c0*/  SHF.L.W.U32.HI R14, R5.reuse, 0xf, R5.reuse ;  /* 0x0000000f050e7819 */ /* 0x140fe40000010e05 */
[----:B------:R-:W-:Y:S01]  /*04d0*/  SHF.L.W.U32.HI R15, R5, 0xd, R5 ;  /* 0x0000000d050f7819 */ /* 0x000fe20000010e05 */
[----:B------:R-:W-:Y:S01]  /*04e0*/  IMAD.IADD R4, R16, 0x1, R9 ;  /* 0x0000000110047824 */ /* 0x000fe200078e0209 */
[----:B------:R-:W-:Y:S02]  /*04f0*/  SHF.R.U32.HI R17, RZ, 0xa, R5 ;  /* 0x0000000aff117819 */ /* 0x000fe40000011605 */
[----:B-----5:R-:W-:Y:S02]  /*0500*/  SHF.L.W.U32.HI R19, R10, 0x19, R10 ;  /* 0x000000190a137819 */ /* 0x020fe40000010e0a */
[----:B------:R-:W-:Y:S01]  /*0510*/  LOP3.LUT R18, R17, R14, R15, 0x96, !PT ;  /* 0x0000000e11127212 */ /* 0x000fe200078e960f */
[----:B------:R-:W-:Y:S01]  /*0520*/  STL.64 [R2+0x18], R4 ;  /* 0x0000180402007387 */ /* 0x000fe20000100a00 */
[----:B------:R-:W-:-:S02]  /*0530*/  SHF.L.W.U32.HI R9, R4, 0xf, R4 ;  /* 0x0000000f04097819 */ /* 0x000fc40000010e04 */
[--C-:B------:R-:W-:Y:S02]  /*0540*/  SHF.L.W.U32.HI R14, R4, 0xd, R4.reuse ;  /* 0x0000000d040e7819 */ /* 0x100fe40000010e04 */
[----:B------:R-:W-:Y:S02]  /*0550*/  SHF.R.U32.HI R13, RZ, 0xa, R4 ;  /* 0x0000000aff0d7819 */ /* 0x000fe40000011604 */
[----:B------:R-:W-:Y:S02]  /*0560*/  SHF.L.W.U32.HI R20, R10, 0xe, R10 ;  /* 0x0000000e0a147819 */ /* 0x000fe40000010e0a */
[C-C-:B------:R-:W-:Y:S02]  /*0570*/  SHF.L.W.U32.HI R15, R7.reuse, 0x19, R7.reuse ;  /* 0x00000019070f7819 */ /* 0x140fe40000010e07 */
[--C-:B------:R-:W-:Y:S02]  /*0580*/  SHF.L.W.U32.HI R16, R7, 0xe, R7.reuse ;  /* 0x0000000e07107819 */ /* 0x100fe40000010e07 */
[----:B------:R-:W-:-:S02]  /*0590*/  SHF.R.U32.HI R17, RZ, 0x3, R7 ;  /* 0x00000003ff117819 */ /* 0x000fc40000011607 */
[----:B------:R-:W-:Y:S02]  /*05a0*/  SHF.R.U32.HI R10, RZ, 0x3, R10 ;  /* 0x00000003ff0a7819 */ /* 0x000fe4000001160a */
[----:B------:R-:W-:Y:S02]  /*05b0*/  LOP3.LUT R9, R13, R9, R14, 0x96, !PT ;  /* 0x000000090d097212 */ /* 0x000fe400078e960e */
[----:B------:R-:W-:Y:S02]  /*05c0*/  LOP3.LUT R15, R17, R15, R16, 0x96, !PT ;  /* 0x0000000f110f7212 */ /* 0x000fe400078e9610 */
[----:B------:R-:W-:Y:S02]  /*05d0*/  IADD3 R7, PT, PT, R7, R18, R12 ;  /* 0x0000001207077210 */ /* 0x000fe40007ffe00c */
[----:B------:R-:W-:Y:S01]  /*05e0*/  LOP3.LUT R10, R10, R19, R20, 0x96, !PT ;  /* 0x000000130a0a7212 */ /* 0x000fe200078e9614 */
[----:B------:R-:W-:Y:S01]  /*05f0*/  IMAD.MOV.U32 R20, RZ, RZ, R8 ;  /* 0x000000ffff147224 */ /* 0x000fe200078e0008 */
[----:B------:R-:W-:-:S03]  /*0600*/  IADD3 R6, PT, PT, R6, R9, R11 ;  /* 0x0000000906067210 */ /* 0x000fc60007ffe00b */
[----:B------:R-:W-:Y:S02]  /*0610*/  IMAD.IADD R7, R10, 0x1, R7 ;  /* 0x000000010a077824 */ /* 0x000fe400078e0207 */
[----:B------:R-:W-:Y:S02]  /*0620*/  IMAD.IADD R15, R15, 0x1, R6 ;  /* 0x000000010f0f7824 */ /* 0x000fe400078e0206 */
[----:B------:R-:W-:Y:S01]  /*0630*/  VIADD R6, R2, 0x10 ;  /* 0x0000001002067836 */ /* 0x000fe20000000000 */
[----:B------:R-:W-:Y:S04]  /*0640*/  STL [R2+0x24], R7 ;  /* 0x0000240702007387 */ /* 0x000fe80000100800 */
[----:B------:R0:W-:Y:S02]  /*0650*/  STL [R2+0x20], R15 ;  /* 0x0000200f02007387 */ /* 0x0001e40000100800 */
[----:B0-----:R-:W-:Y:S01]  /*0660*/  IMAD.MOV.U32 R2, RZ, RZ, R6 ;  /* 0x000000ffff027224 */ /* 0x001fe200078e0006 */
[----:B------:R-:W-:Y:S06]  /*0670*/  BRA.U UP0, `(.L_x_1) ;  /* 0xfffffffd00247547 */ /* 0x000fec000b83ffff */
[----:B------:R-:W-:Y:S01]  /*0680*/  IMAD.MOV.U32 R8, RZ, RZ, -0x64fa9774 ;  /* 0x9b05688cff087424 */ /* 0x000fe200078e00ff */
[----:B------:R-:W-:Y:S01]  /*0690*/  UMOV UR5, 0x50 ;  /* 0x0000005000057882 */ /* 0x000fe20000000000 */
[----:B------:R-:W-:Y:S01]  /*06a0*/  IMAD.MOV.U32 R11, RZ, RZ, 0x510e527f ;  /* 0x510e527fff0b7424 */ /* 0x000fe200078e00ff */
[----:B------:R-:W-:Y:S01]  /*06b0*/  UMOV UR4, URZ ;  /* 0x000000ff00047c82 */ /* 0x000fe20008000000 */
[----:B------:R-:W-:Y:S02]  /*06c0*/  IMAD.MOV.U32 R15, RZ, RZ, -0x5ab00ac6 ;  /* 0xa54ff53aff0f7424 */ /* 0x000fe400078e00ff */
[----:B------:R-:W-:Y:S02]  /*06d0*/  IMAD.MOV.U32 R9, RZ, RZ, 0x3c6ef372 ;  /* 0x3c6ef372ff097424 */ /* 0x000fe400078e00ff */
[----:B------:R-:W-:Y:S02]  /*06e0*/  IMAD.MOV.U32 R2, RZ, RZ, -0x4498517b ;  /* 0xbb67ae85ff027424 */ /* 0x000fe400078e00ff */
[----:B------:R-:W-:-:S02]  /*06f0*/  IMAD.MOV.U32 R12, RZ, RZ, 0x6a09e667 ;  /* 0x6a09e667ff0c7424 */ /* 0x000fc400078e00ff */
[----:B------:R-:W-:Y:S02]  /*0700*/  IMAD.MOV.U32 R13, RZ, RZ, 0x1f83d9ab ;  /* 0x1f83d9abff0d7424 */ /* 0x000fe400078e00ff */
[----:B------:R-:W-:-:S07]  /*0710*/  IMAD.MOV.U32 R10, RZ, RZ, 0x5be0cd19 ;  /* 0x5be0cd19ff0a7424 */ /* 0x000fce00078e00ff */
.L_x_2:
[----:B------:R0:W2:Y:S01]  /*0720*/  LDL.128 R4, [R0] ;  /* 0x0000000000047983 */ /* 0x0000a20000100c00 */
[----:B------:R-:W2:Y:S01]  /*0730*/  LDCU.64 UR6, c[0x3][UR5+-0x8] ;  /* 0x00ffff00050677ac */ /* 0x000ea20008000a00 */
[C-C-:B------:R-:W-:Y:S02]  /*0740*/  SHF.L.W.U32.HI R14, R11.reuse, 0x1a, R11.reuse ;  /* 0x0000001a0b0e7819 */ /* 0x140fe40000010e0b */
[C-C-:B------:R-:W-:Y:S01]  /*0750*/  SHF.L.W.U32.HI R17, R11.reuse, 0x15, R11.reuse ;  /* 0x000000150b117819 */ /* 0x140fe20000010e0b */
[----:B------:R-:W-:Y:S01]  /*0760*/  UIADD3 UR4, UPT, UPT, UR4, 0x4, URZ ;  /* 0x0000000404047890 */ /* 0x000fe2000fffe0ff */
[----:B------:R-:W-:Y:S01]  /*0770*/  SHF.L.W.U32.HI R16, R11, 0x7, R11 ;  /* 0x000000070b107819 */ /* 0x000fe20000010e0b */
[----:B0-----:R-:W-:Y:S02]  /*0780*/  VIADD R0, R0, 0x10 ;  /* 0x0000001000007836 */ /* 0x001fe40000000000 */
[----:B------:R-:W-:Y:S01]  /*0790*/  UISETP.NE.AND UP0, UPT, UR4, 0x40, UPT ;  /* 0x000000400400788c */ /* 0x000fe2000bf05270 */
[----:B------:R-:W-:-:S02]  /*07a0*/  LOP3.LUT R17, R16, R14, R17, 0x96, !PT ;  /* 0x0000000e10117212 */ /* 0x000fc400078e9611 */
[----:B------:R-:W-:-:S04]  /*07b0*/  LOP3.LUT R14, R11, R8, R13, 0xca, !PT ;  /* 0x000000080b0e7212 */ /* 0x000fc800078eca0d */
[----:B------:R-:W-:Y:S02]  /*07c0*/  IADD3 R17, PT, PT, R14, R10, R17 ;  /* 0x0000000a0e117210 */ /* 0x000fe40007ffe011 */
[----:B------:R-:W-:Y:S02]  /*07d0*/  SHF.L.W.U32.HI R14, R12, 0x1e, R12 ;  /* 0x0000001e0c0e7819 */ /* 0x000fe40000010e0c */
[----:B--2---:R-:W-:-:S05]  /*07e0*/  IADD3 R4, PT, PT, R4, UR6, R17 ;  /* 0x0000000604047c10 */ /* 0x004fca000fffe011 */
[----:B------:R-:W-:-:S05]  /*07f0*/  IMAD.IADD R10, R4, 0x1, R15 ;  /* 0x00000001040a7824 */ /* 0x000fca00078e020f */
[C-C-:B------:R-:W-:Y:S02]  /*0800*/  SHF.L.W.U32.HI R15, R10.reuse, 0x1a, R10.reuse ;  /* 0x0000001a0a0f7819 */ /* 0x140fe40000010e0a */
[C-C-:B------:R-:W-:Y:S02]  /*0810*/  SHF.L.W.U32.HI R16, R10.reuse, 0x15, R10.reuse ;  /* 0x000000150a107819 */ /* 0x140fe40000010e0a */
[C---:B------:R-:W-:Y:S02]  /*0820*/  SHF.L.W.U32.HI R17, R10.reuse, 0x7, R10 ;  /* 0x000000070a117819 */ /* 0x040fe40000010e0a */
[----:B------:R-:W-:Y:S02]  /*0830*/  LOP3.LUT R19, R10, R11, R8, 0xca, !PT ;  /* 0x0000000b0a137212 */ /* 0x000fe400078eca08 */
[----:B------:R-:W-:Y:S02]  /*0840*/  LOP3.LUT R18, R17, R15, R16, 0x96, !PT ;  /* 0x0000000f11127212 */ /* 0x000fe400078e9610 */
[----:B------:R-:W-:-:S02]  /*0850*/  SHF.L.W.U32.HI R15, R12, 0x13, R12 ;  /* 0x000000130c0f7819 */ /* 0x000fc40000010e0c */
[----:B------:R-:W-:Y:S02]  /*0860*/  SHF.L.W.U32.HI R16, R12, 0xa, R12 ;  /* 0x0000000a0c107819 */ /* 0x000fe40000010e0c */
[----:B------:R-:W-:Y:S02]  /*0870*/  IADD3 R18, PT, PT, R19, R13, R18 ;  /* 0x0000000d13127210 */ /* 0x000fe40007ffe012 */
[----:B------:R-:W-:Y:S02]  /*0880*/  LOP3.LUT R13, R2, R9, R12, 0xe8, !PT ;  /* 0x00000009020d7212 */ /* 0x000fe400078ee80c */
[----:B------:R-:W-:Y:S02]  /*0890*/  LOP3.LUT R15, R16, R14, R15, 0x96, !PT ;  /* 0x0000000e100f7212 */ /* 0x000fe400078e960f */
[----:B------:R-:W-:Y:S01]  /*08a0*/  IADD3 R18, PT, PT, R5, UR7, R18 ;  /* 0x0000000705127c10 */ /* 0x000fe2000fffe012 */
[----:B------:R-:W0:Y:S01]  /*08b0*/  LDCU.64 UR6, c[0x3][UR5] ;  /* 0x00c00000050677ac */ /* 0x000e220008000a00 */
[----:B------:R-:W-:-:S03]  /*08c0*/  IADD3 R15, PT, PT, R4, R15, R13 ;  /* 0x0000000f040f7210 */ /* 0x000fc60007ffe00d */
[----:B------:R-:W-:Y:S01]  /*08d0*/  IMAD.IADD R13, R18, 0x1, R9 ;  /* 0x00000001120d7824 */ /* 0x000fe200078e0209 */
[C-C-:B------:R-:W-:Y:S01]  /*08e0*/  SHF.L.W.U32.HI R4, R15.reuse, 0x1e, R15.reuse ;  /* 0x0000001e0f047819 */ /* 0x140fe20000010e0f */
[----:B------:R-:W-:Y:S01]  /*08f0*/  UIADD3 UR5, UPT, UPT, UR5, 0x10, URZ ;  /* 0x0000001005057890 */ /* 0x000fe2000fffe0ff */
[C-C-:B------:R-:W-:Y:S02]  /*0900*/  SHF.L.W.U32.HI R5, R15.reuse, 0x13, R15.reuse ;  /* 0x000000130f057819 */ /* 0x140fe40000010e0f */
[----:B------:R-:W-:Y:S02]  /*0910*/  SHF.L.W.U32.HI R9, R15, 0xa, R15 ;  /* 0x0000000a0f097819 */ /* 0x000fe40000010e0f */
[C-C-:B------:R-:W-:Y:S02]  /*0920*/  SHF.L.W.U32.HI R14, R13.reuse, 0x1a, R13.reuse ;  /* 0x0000001a0d0e7819 */ /* 0x140fe40000010e0d */
[C-C-:B------:R-:W-:Y:S02]  /*0930*/  SHF.L.W.U32.HI R17, R13.reuse, 0x15, R13.reuse ;  /* 0x000000150d117819 */ /* 0x140fe40000010e0d */
[----:B------:R-:W-:-:S02]  /*0940*/  SHF.L.W.U32.HI R16, R13, 0x7, R13 ;  /* 0x000000070d107819 */ /* 0x000fc40000010e0d */
[----:B------:R-:W-:Y:S02]  /*0950*/  LOP3.LUT R9, R9, R4, R5, 0x96, !PT ;  /* 0x0000000409097212 */ /* 0x000fe400078e9605 */
[----:B------:R-:W-:Y:S02]  /*0960*/  LOP3.LUT R17, R16, R14, R17, 0x96, !PT ;  /* 0x0000000e10117212 */ /* 0x000fe400078e9611 */
[----:B------:R-:W-:Y:S02]  /*0970*/  LOP3.LUT R5, R13, R10, R11, 0xca, !PT ;  /* 0x0000000a0d057212 */ /* 0x000fe400078eca0b */
[----:B------:R-:W-:Y:S02]  /*0980*/  LOP3.LUT R4, R12, R2, R15, 0xe8, !PT ;  /* 0x000000020c047212 */ /* 0x000fe400078ee80f */
[----:B------:R-:W-:Y:S02]  /*0990*/  IADD3 R5, PT, PT, R5, R8, R17 ;  /* 0x0000000805057210 */ /* 0x000fe40007ffe011 */
[----:B------:R-:W-:-:S02]  /*09a0*/  IADD3 R9, PT, PT, R18, R9, R4 ;  /* 0x0000000912097210 */ /* 0x000fc40007ffe004 */
[----:B0-----:R-:W-:Y:S02]  /*09b0*/  IADD3 R5, PT, PT, R6, UR6, R5 ;  /* 0x0000000606057c10 */ /* 0x001fe4000fffe005 */
[C-C-:B------:R-:W-:Y:S02]  /*09c0*/  SHF.L.W.U32.HI R4, R9.reuse, 0x1e, R9.reuse ;  /* 0x0000001e09047819 */ /* 0x140fe40000010e09 */
[--C-:B------:R-:W-:Y:S01]  /*09d0*/  SHF.L.W.U32.HI R17, R9, 0x13, R9.reuse ;  /* 0x0000001309117819 */ /* 0x100fe20000010e09 */
[----:B------:R-:W-:Y:S01]  /*09e0*/  IMAD.IADD R8, R5, 0x1, R2 ;  /* 0x0000000105087824 */ /* 0x000fe200078e0202 */
[--C-:B------:R-:W-:Y:S02]  /*09f0*/  SHF.L.W.U32.HI R6, R9, 0xa, R9.reuse ;  /* 0x0000000a09067819 */ /* 0x100fe40000010e09 */
[----:B------:R-:W-:Y:S02]  /*0a00*/  LOP3.LUT R2, R15, R12, R9, 0xe8, !PT ;  /* 0x0000000c0f027212 */ /* 0x000fe400078ee809 */
[----:B------:R-:W-:-:S02]  /*0a10*/  LOP3.LUT R4, R6, R4, R17, 0x96, !PT ;  /* 0x0000000406047212 */ /* 0x000fc400078e9611 */
[C-C-:B------:R-:W-:Y:S02]  /*0a20*/  SHF.L.W.U32.HI R6, R8.reuse, 0x1a, R8.reuse ;  /* 0x0000001a08067819 */ /* 0x140fe40000010e08 */
[C-C-:B------:R-:W-:Y:S02]  /*0a30*/  SHF.L.W.U32.HI R17, R8.reuse, 0x15, R8.reuse ;  /* 0x0000001508117819 */ /* 0x140fe40000010e08 */
[C---:B------:R-:W-:Y:S02]  /*0a40*/  SHF.L.W.U32.HI R14, R8.reuse, 0x7, R8 ;  /* 0x00000007080e7819 */ /* 0x040fe40000010e08 */
[----:B------:R-:W-:Y:S02]  /*0a50*/  IADD3 R2, PT, PT, R5, R4, R2 ;  /* 0x0000000405027210 */ /* 0x000fe40007ffe002 */
[----:B------:R-:W-:Y:S02]  /*0a60*/  LOP3.LUT R4, R8, R13, R10, 0xca, !PT ;  /* 0x0000000d08047212 */ /* 0x000fe400078eca0a */
[----:B------:R-:W-:-:S02]  /*0a70*/  LOP3.LUT R6, R14, R6, R17, 0x96, !PT ;  /* 0x000000060e067212 */ /* 0x000fc400078e9611 */
[----:B------:R-:W-:Y:S02]  /*0a80*/  SHF.L.W.U32.HI R5, R2, 0x1e, R2 ;  /* 0x0000001e02057819 */ /* 0x000fe40000010e02 */
[----:B------:R-:W-:Y:S02]  /*0a90*/  IADD3 R4, PT, PT, R4, R11, R6 ;  /* 0x0000000b04047210 */ /* 0x000fe40007ffe006 */
[C-C-:B------:R-:W-:Y:S02]  /*0aa0*/  SHF.L.W.U32.HI R14, R2.reuse, 0x13, R2.reuse ;  /* 0x00000013020e7819 */ /* 0x140fe40000010e02 */
[----:B------:R-:W-:Y:S02]  /*0ab0*/  SHF.L.W.U32.HI R16, R2, 0xa, R2 ;  /* 0x0000000a02107819 */ /* 0x000fe40000010e02 */
[----:B------:R-:W-:Y:S02]  /*0ac0*/  IADD3 R7, PT, PT, R7, UR7, R4 ;  /* 0x0000000707077c10 */ /* 0x000fe4000fffe004 */
[----:B------:R-:W-:-:S02]  /*0ad0*/  LOP3.LUT R14, R16, R5, R14, 0x96, !PT ;  /* 0x00000005100e7212 */ /* 0x000fc400078e960e */
[----:B------:R-:W-:Y:S01]  /*0ae0*/  LOP3.LUT R4, R9, R15, R2, 0xe8, !PT ;  /* 0x0000000f09047212 */ /* 0x000fe200078ee802 */
[----:B------:R-:W-:-:S03]  /*0af0*/  IMAD.IADD R11, R7, 0x1, R12 ;  /* 0x00000001070b7824 */ /* 0x000fc600078e020c */
[----:B------:R-:W-:Y:S01]  /*0b00*/  IADD3 R12, PT, PT, R7, R14, R4 ;  /* 0x0000000e070c7210 */ /* 0x000fe20007ffe004 */
[----:B------:R-:W-:Y:S06]  /*0b10*/  BRA.U UP0, `(.L_x_2) ;  /* 0xfffffffd00007547 */ /* 0x000fec000b83ffff */
[----:B------:R-:W0:Y:S01]  /*0b20*/  LDC.64 R4, c[0x0][0x388] ;  /* 0x0000e200ff047b82 */ /* 0x000e220000000a00 */
[----:B------:R-:W-:Y:S02]  /*0b30*/  IMAD.SHL.U32 R7, R3, 0x8, RZ ;  /* 0x0000000803077824 */ /* 0x000fe400078e00ff */
[----:B------:R-:W-:Y:S02]  /*0b40*/  VIADD R3, R12, 0x6a09e667 ;  /* 0x6a09e6670c037836 */ /* 0x000fe40000000000 */
[----:B------:R-:W-:Y:S02]  /*0b50*/  VIADD R9, R9, 0x3c6ef372 ;  /* 0x3c6ef37209097836 */ /* 0x000fe40000000000 */
[----:B------:R-:W-:Y:S02]  /*0b60*/  VIADD R15, R15, 0xa54ff53a ;  /* 0xa54ff53a0f0f7836 */ /* 0x000fe40000000000 */
[----:B------:R-:W-:Y:S02]  /*0b70*/  VIADD R11, R11, 0x510e527f ;  /* 0x510e527f0b0b7836 */ /* 0x000fe40000000000 */
[----:B------:R-:W-:-:S02]  /*0b80*/  VIADD R17, R8, 0x9b05688c ;  /* 0x9b05688c08117836 */ /* 0x000fc40000000000 */
[----:B------:R-:W-:Y:S02]  /*0b90*/  VIADD R13, R13, 0x1f83d9ab ;  /* 0x1f83d9ab0d0d7836 */ /* 0x000fe40000000000 */
[----:B------:R-:W-:Y:S02]  /*0ba0*/  VIADD R19, R10, 0x5be0cd19 ;  /* 0x5be0cd190a137836 */ /* 0x000fe40000000000 */
[----:B0-----:R-:W-:-:S04]  /*0bb0*/  IMAD.WIDE R4, R7, 0x4, R4 ;  /* 0x0000000407047825 */ /* 0x001fc800078e0204 */
[----:B------:R-:W-:Y:S01]  /*0bc0*/  VIADD R7, R2, 0xbb67ae85 ;  /* 0xbb67ae8502077836 */ /* 0x000fe20000000000 */
[----:B------:R-:W-:Y:S04]  /*0bd0*/  STG.E desc[UR8][R4.64], R3 ;  /* 0x0000000304007986 */ /* 0x000fe8000c101908 */
[----:B------:R-:W-:Y:S04]  /*0be0*/  STG.E desc[UR8][R4.64+0x4], R7 ;  /* 0x0000040704007986 */ /* 0x000fe8000c101908 */
[----:B------:R-:W-:Y:S04]  /*0bf0*/  STG.E desc[UR8][R4.64+0x8], R9 ;  /* 0x0000080904007986 */ /* 0x000fe8000c101908 */
[----:B------:R-:W-:Y:S04]  /*0c00*/  STG.E desc[UR8][R4.64+0xc], R15 ;  /* 0x00000c0f04007986 */ /* 0x000fe8000c101908 */
[----:B------:R-:W-:Y:S04]  /*0c10*/  STG.E desc[UR8][R4.64+0x10], R11 ;  /* 0x0000100b04007986 */ /* 0x000fe8000c101908 */
[----:B------:R-:W-:Y:S04]  /*0c20*/  STG.E desc[UR8][R4.64+0x14], R17 ;  /* 0x0000141104007986 */ /* 0x000fe8000c101908 */
[----:B------:R-:W-:Y:S04]  /*0c30*/  STG.E desc[UR8][R4.64+0x18], R13 ;  /* 0x0000180d04007986 */ /* 0x000fe8000c101908 */
[----:B------:R-:W-:Y:S01]  /*0c40*/  STG.E desc[UR8][R4.64+0x1c], R19 ;  /* 0x00001c1304007986 */ /* 0x000fe2000c101908 */
[----:B------:R-:W-:Y:S05]  /*0c50*/  EXIT ;  /* 0x000000000000794d */ /* 0x000fea0003800000 */
.L_x_3:
        /* <DEDUP_REMOVED lines=10> */
.L_x_14:


//--------------------- .text._Z12setup_kernelP17curandStateXORWOWy --------------------------
	.section	.text._Z12setup_kernelP17curandStateXORWOWy,"ax",@progbits
	.align	128
        .global         _Z12setup_kernelP17curandStateXORWOWy
        .type           _Z12setup_kernelP17curandStateXORWOWy,@function
        .size           _Z12setup_kernelP17curandStateXORWOWy,(.L_x_15 - _Z12setup_kernelP17curandStateXORWOWy)
        .other          _Z12setup_kernelP17curandStateXORWOWy,@"STO_CUDA_ENTRY STV_DEFAULT"
_Z12setup_kernelP17curandStateXORWOWy:
.text._Z12setup_kernelP17curandStateXORWOWy:
[----:B------:R-:W-:Y:S01]  /*0000*/  LDC R1, c[0x0][0x37c] ;  /* 0x0000df00ff017b82 */ /* 0x000fe20000000800 */
[----:B------:R-:W0:Y:S07]  /*0010*/  S2R R13, SR_TID.X ;  /* 0x00000000000d7919 */ /* 0x000e2e0000002100 */
[----:B------:R-:W1:Y:S01]  /*0020*/  LDC.64 R2, c[0x0][0x388] ;  /* 0x0000e200ff027b82 */ /* 0x000e620000000a00 */
[----:B------:R-:W2:Y:S01]  /*0030*/  LDCU.64 UR4, c[0x0][0x358] ;  /* 0x00006b00ff0477ac */ /* 0x000ea20008000a00 */
[----:B------:R-:W-:Y:S06]  /*0040*/  BSSY.RECONVERGENT B0, `(.L_x_4) ;  /* 0x00000e5000007945 */ /* 0x000fec0003800200 */
[----:B------:R-:W0:Y:S08]  /*0050*/  S2UR UR6, SR_CTAID.X ;  /* 0x00000000000679c3 */ /* 0x000e300000002500 */
[----:B------:R-:W0:Y:S08]  /*0060*/  LDC R4, c[0x0][0x360] ;  /* 0x0000d800ff047b82 */ /* 0x000e300000000800 */
[----:B------:R-:W3:Y:S01]  /*0070*/  LDC.64 R6, c[0x0][0x380] ;  /* 0x0000e000ff067b82 */ /* 0x000ee20000000a00 */
[----:B-1----:R-:W-:-:S02]  /*0080*/  LOP3.LUT R0, R2, 0xaad26b49, RZ, 0x3c, !PT ;  /* 0xaad26b4902007812 */ /* 0x002fc400078e3cff */
[----:B------:R-:W-:-:S03]  /*0090*/  LOP3.LUT R2, R3, 0xf7dcefdd, RZ, 0x3c, !PT ;  /* 0xf7dcefdd03027812 */ /* 0x000fc600078e3cff */
[----:B------:R-:W-:Y:S02]  /*00a0*/  IMAD R0, R0, 0x4182bed5, RZ ;  /* 0x4182bed500007824 */ /* 0x000fe400078e02ff */
[----:B------:R-:W-:Y:S02]  /*00b0*/  IMAD R3, R2, -0x658354e5, RZ ;  /* 0x9a7cab1b02037824 */ /* 0x000fe400078e02ff */
[C---:B------:R-:W-:Y:S01]  /*00c0*/  VIADD R5, R0.reuse, 0x75bcd15 ;  /* 0x075bcd1500057836 */ /* 0x040fe20000000000 */
[C---:B------:R-:W-:Y:S01]  /*00d0*/  LOP3.LUT R8, R0.reuse, 0x159a55e5, RZ, 0x3c, !PT ;  /* 0x159a55e500087812 */ /* 0x040fe200078e3cff */
[----:B------:R-:W-:Y:S01]  /*00e0*/  VIADD R11, R0, 0x583f19 ;  /* 0x00583f19000b7836 */ /* 0x000fe20000000000 */
[C---:B------:R-:W-:Y:S01]  /*00f0*/  LOP3.LUT R10, R3.reuse, 0x5491333, RZ, 0x3c, !PT ;  /* 0x05491333030a7812 */ /* 0x040fe200078e3cff */
[----:B------:R-:W-:Y:S02]  /*0100*/  VIADD R9, R3, 0x1f123bb5 ;  /* 0x1f123bb503097836 */ /* 0x000fe40000000000 */
[----:B0-----:R-:W-:Y:S01]  /*0110*/  IMAD R13, R4, UR6, R13 ;  /* 0x00000006040d7c24 */ /* 0x001fe2000f8e020d */
[----:B------:R-:W-:-:S04]  /*0120*/  IADD3 R4, PT, PT, R0, 0x64f0c9, R3 ;  /* 0x0064f0c900047810 */ /* 0x000fc80007ffe003 */
[C---:B------:R-:W-:Y:S01]  /*0130*/  ISETP.NE.AND P0, PT, R13.reuse, RZ, PT ;  /* 0x000000ff0d00720c */ /* 0x040fe20003f05270 */
[----:B---3--:R-:W-:-:S05]  /*0140*/  IMAD.WIDE R6, R13, 0x30, R6 ;  /* 0x000000300d067825 */ /* 0x008fca00078e0206 */
[----:B--2---:R0:W-:Y:S04]  /*0150*/  STG.E.64 desc[UR4][R6.64], R4 ;  /* 0x0000000406007986 */ /* 0x0041e8000c101b04 */
[----:B------:R0:W-:Y:S04]  /*0160*/  STG.E.64 desc[UR4][R6.64+0x8], R8 ;  /* 0x0000080806007986 */ /* 0x0001e8000c101b04 */
[----:B------:R0:W-:Y:S01]  /*0170*/  STG.E.64 desc[UR4][R6.64+0x10], R10 ;  /* 0x0000100a06007986 */ /* 0x0001e2000c101b04 */
[----:B------:R-:W-:Y:S05]  /*0180*/  @!P0 BRA `(.L_x_5) ;  /* 0x0000000c00408947 */ /* 0x000fea0003800000 */
[----:B------:R-:W-:Y:S01]  /*0190*/  SHF.R.S32.HI R0, RZ, 0x1f, R13 ;  /* 0x0000001fff007819 */ /* 0x000fe2000001140d */
[----:B------:R-:W-:-:S07]  /*01a0*/  IMAD.MOV.U32 R12, RZ, RZ, RZ ;  /* 0x000000ffff0c7224 */ /* 0x000fce00078e00ff */
.L_x_11:
[----:B-1----:R-:W-:Y:S01]  /*01b0*/  LOP3.LUT R2, R13, 0x3, RZ, 0xc0, !PT ;  /* 0x000000030d027812 */ /* 0x002fe200078ec0ff */
[----:B------:R-:W-:Y:S03]  /*01c0*/  BSSY.RECONVERGENT B1, `(.L_x_6) ;  /* 0x00000c6000017945 */ /* 0x000fe60003800200 */
[----:B------:R-:W-:-:S04]  /*01d0*/  ISETP.NE.U32.AND P0, PT, R2, RZ, PT ;  /* 0x000000ff0200720c */ /* 0x000fc80003f05070 */
[----:B------:R-:W-:-:S13]  /*01e0*/  ISETP.NE.AND.EX P0, PT, RZ, RZ, PT, P0 ;  /* 0x000000ffff00720c */ /* 0x000fda0003f05300 */
[----:B------:R-:W-:Y:S05]  /*01f0*/  @!P0 BRA `(.L_x_7) ;  /* 0x0000000c00088947 */ /* 0x000fea0003800000 */
[----:B0-----:R-:W0:Y:S01]  /*0200*/  LDC.64 R8, c[0x4][RZ] ;  /* 0x01000000ff087b82 */ /* 0x001e220000000a00 */
[----:B------:R-:W-:Y:S02]  /*0210*/  IMAD.MOV.U32 R14, RZ, RZ, RZ ;  /* 0x000000ffff0e7224 */ /* 0x000fe400078e00ff */
[----:B0-----:R-:W-:-:S07]  /*0220*/  IMAD.WIDE.U32 R8, R12, 0xc80, R8 ;  /* 0x00000c800c087825 */ /* 0x001fce00078e0008 */
.L_x_10:
[----:B-1----:R-:W-:Y:S01]  /*0230*/  IMAD.MOV.U32 R15, RZ, RZ, RZ ;  /* 0x000000ffff0f7224 */ /* 0x002fe200078e00ff */
[----:B------:R-:W-:Y:S01]  /*0240*/  CS2R R2, SRZ ;  /* 0x0000000000027805 */ /* 0x000fe2000001ff00 */
[----:B------:R-:W-:Y:S01]  /*0250*/  IMAD.MOV.U32 R17, RZ, RZ, RZ ;  /* 0x000000ffff117224 */ /* 0x000fe200078e00ff */
[----:B------:R-:W-:-:S07]  /*0260*/  CS2R R4, SRZ ;  /* 0x0000000000047805 */ /* 0x000fce000001ff00 */
.L_x_9:
[----:B------:R-:W-:-:S05]  /*0270*/  IMAD.WIDE.U32 R10, R17, 0x4, R6 ;  /* 0x00000004110a7825 */ /* 0x000fca00078e0006 */
[----:B------:R0:W5:Y:S01]  /*0280*/  LDG.E R16, desc[UR4][R10.64+0x4] ;  /* 0x000004040a107981 */ /* 0x000162000c1e1900 */
[----:B------:R-:W-:-:S07]  /*0290*/  IMAD.MOV.U32 R19, RZ, RZ, RZ ;  /* 0x000000ffff137224 */ /* 0x000fce00078e00ff */
.L_x_8:
[----:B-----5:R-:W-:Y:S01]  /*02a0*/  SHF.R.U32.HI R24, RZ, R19, R16 ;  /* 0x00000013ff187219 */ /* 0x020fe20000011610 */
[----:B0-----:R-:W-:-:S03]  /*02b0*/  IMAD.SHL.U32 R10, R17, 0x20, RZ ;  /* 0x00000020110a7824 */ /* 0x001fc600078e00ff */
[----:B------:R-:W-:Y:S01]  /*02c0*/  LOP3.LUT R11, R24, 0x1, RZ, 0xc0, !PT ;  /* 0x00000001180b7812 */ /* 0x000fe200078ec0ff */
[----:B------:R-:W-:-:S03]  /*02d0*/  IMAD.IADD R10, R10, 0x1, R19 ;  /* 0x000000010a0a7824 */ /* 0x000fc600078e0213 */
[----:B------:R-:W-:Y:S01]  /*02e0*/  ISETP.NE.U32.AND P0, PT, R11, 0x1, PT ;  /* 0x000000010b00780c */ /* 0x000fe20003f05070 */
[----:B------:R-:W-:-:S03]  /*02f0*/  IMAD R11, R10, 0x5, RZ ;  /* 0x000000050a0b7824 */ /* 0x000fc600078e02ff */
[----:B------:R-:W-:Y:S01]  /*0300*/  R2P PR, R24, 0x7e ;  /* 0x0000007e18007804 */ /* 0x000fe20000000000 */
[----:B------:R-:W-:-:S08]  /*0310*/  IMAD.WIDE.U32 R10, R11, 0x4, R8 ;  /* 0x000000040b0a7825 */ /* 0x000fd000078e0008 */
[----:B------:R-:W2:Y:S04]  /*0320*/  @!P0 LDG.E R18, desc[UR4][R10.64] ;  /* 0x000000040a128981 */ /* 0x000ea8000c1e1900 */
[----:B------:R-:W3:Y:S04]  /*0330*/  @!P0 LDG.E R20, desc[UR4][R10.64+0x10] ;  /* 0x000010040a148981 */ /* 0x000ee8000c1e1900 */
[----:B------:R-:W4:Y:S04]  /*0340*/  @P1 LDG.E R22, desc[UR4][R10.64+0x14] ;  /* 0x000014040a161981 */ /* 0x000f28000c1e1900 */
[----:B------:R-:W4:Y:S04]  /*0350*/  @P2 LDG.E R26, desc[UR4][R10.64+0x28] ;  /* 0x000028040a1a2981 */ /* 0x000f28000c1e1900 */
[----:B------:R-:W4:Y:S04]  /*0360*/  @!P0 LDG.E R21, desc[UR4][R10.64+0x4] ;  /* 0x000004040a158981 */ /* 0x000f28000c1e1900 */
[----:B------:R-:W4:Y:S04]  /*0370*/  @!P0 LDG.E R23, desc[UR4][R10.64+0xc] ;  /* 0x00000c040a178981 */ /* 0x000f28000c1e1900 */
[----:B------:R-:W4:Y:S04]  /*0380*/  @P1 LDG.E R25, desc[UR4][R10.64+0x18] ;  /* 0x000018040a191981 */ /* 0x000f28000c1e1900 */
[----:B------:R-:W4:Y:S04]  /*0390*/  @P3 LDG.E R28, desc[UR4][R10.64+0x3c] ;  /* 0x00003c040a1c3981 */ /* 0x000f28000c1e1900 */
[----:B------:R-:W4:Y:S01]  /*03a0*/  @P6 LDG.E R27, desc[UR4][R10.64+0x7c] ;  /* 0x00007c040a1b6981 */ /* 0x000f22000c1e1900 */
[----:B--2---:R-:W-:-:S03]  /*03b0*/  @!P0 LOP3.LUT R15, R15, R18, RZ, 0x3c, !PT ;  /* 0x000000120f0f8212 */ /* 0x004fc600078e3cff */
[----:B------:R-:W2:Y:S01]  /*03c0*/  @!P0 LDG.E R18, desc[UR4][R10.64+0x8] ;  /* 0x000008040a128981 */ /* 0x000ea2000c1e1900 */
[----:B---3--:R-:W-:-:S03]  /*03d0*/  @!P0 LOP3.LUT R3, R3, R20, RZ, 0x3c, !PT ;  /* 0x0000001403038212 */ /* 0x008fc600078e3cff */
[----:B------:R-:W3:Y:S01]  /*03e0*/  @P1 LDG.E R20, desc[UR4][R10.64+0x24] ;  /* 0x000024040a141981 */ /* 0x000ee2000c1e1900 */
[----:B----4-:R-:W-:-:S03]  /*03f0*/  @P1 LOP3.LUT R15, R15, R22, RZ, 0x3c, !PT ;  /* 0x000000160f0f1212 */ /* 0x010fc600078e3cff */
[----:B------:R-:W4:Y:S01]  /*0400*/  @P2 LDG.E R22, desc[UR4][R10.64+0x38] ;  /* 0x000038040a162981 */ /* 0x000f22000c1e1900 */
[----:B------:R-:W-:-:S03]  /*0410*/  @P2 LOP3.LUT R15, R15, R26, RZ, 0x3c, !PT ;  /* 0x0000001a0f0f2212 */ /* 0x000fc600078e3cff */
[----:B------:R-:W4:Y:S01]  /*0420*/  @P4 LDG.E R26, desc[UR4][R10.64+0x50] ;  /* 0x000050040a1a4981 */ /* 0x000f22000c1e1900 */
[----:B------:R-:W-:-:S03]  /*0430*/  @!P0 LOP3.LUT R4, R4, R21, RZ, 0x3c, !PT ;  /* 0x0000001504048212 */ /* 0x000fc600078e3cff */
[----:B------:R-:W4:Y:S01]  /*0440*/  @P1 LDG.E R21, desc[UR4][R10.64+0x20] ;  /* 0x000020040a151981 */ /* 0x000f22000c1e1900 */
[----:B------:R-:W-:-:S03]  /*0450*/  @!P0 LOP3.LUT R2, R2, R23, RZ, 0x3c, !PT ;  /* 0x0000001702028212 */ /* 0x000fc600078e3cff */
[----:B------:R-:W4:Y:S01]  /*0460*/  @P2 LDG.E R23, desc[UR4][R10.64+0x2c] ;  /* 0x00002c040a172981 */ /* 0x000f22000c1e1900 */
[----:B------:R-:W-:-:S03]  /*0470*/  @P1 LOP3.LUT R4, R4, R25, RZ, 0x3c, !PT ;  /* 0x0000001904041212 */ /* 0x000fc600078e3cff */
[----:B------:R-:W4:Y:S01]  /*0480*/  @P2 LDG.E R25, desc[UR4][R10.64+0x34] ;  /* 0x000034040a192981 */ /* 0x000f22000c1e1900 */
[----:B--2---:R-:W-:-:S03]  /*0490*/  @!P0 LOP3.LUT R5, R5, R18, RZ, 0x3c, !PT ;  /* 0x0000001205058212 */ /* 0x004fc600078e3cff */
[----:B------:R-:W2:Y:S01]  /*04a0*/  @P1 LDG.E R18, desc[UR4][R10.64+0x1c] ;  /* 0x00001c040a121981 */ /* 0x000ea2000c1e1900 */
[----:B---3--:R-:W-:-:S03]  /*04b0*/  @P1 LOP3.LUT R3, R3, R20, RZ, 0x3c, !PT ;  /* 0x0000001403031212 */ /* 0x008fc600078e3cff */
[----:B------:R-:W3:Y:S01]  /*04c0*/  @P2 LDG.E R20, desc[UR4][R10.64+0x30] ;  /* 0x000030040a142981 */ /* 0x000ee2000c1e1900 */
[----:B----4-:R-:W-:-:S03]  /*04d0*/  @P2 LOP3.LUT R3, R3, R22, RZ, 0x3c, !PT ;  /* 0x0000001603032212 */ /* 0x010fc600078e3cff */
[----:B------:R-:W4:Y:S01]  /*04e0*/  @P3 LDG.E R22, desc[UR4][R10.64+0x4c] ;  /* 0x00004c040a163981 */ /* 0x000f22000c1e1900 */
[----:B------:R-:W-:-:S04]  /*04f0*/  @P3 LOP3.LUT R15, R15, R28, RZ, 0x3c, !PT ;  /* 0x0000001c0f0f3212 */ /* 0x000fc800078e3cff */
[----:B------:R-:W-:Y:S02]  /*0500*/  @P4 LOP3.LUT R15, R15, R26, RZ, 0x3c, !PT ;  /* 0x0000001a0f0f4212 */ /* 0x000fe400078e3cff */
[----:B------:R-:W-:Y:S01]  /*0510*/  @P1 LOP3.LUT R2, R2, R21, RZ, 0x3c, !PT ;  /* 0x0000001502021212 */ /* 0x000fe200078e3cff */
[----:B------:R-:W4:Y:S04]  /*0520*/  @P5 LDG.E R26, desc[UR4][R10.64+0x64] ;  /* 0x000064040a1a5981 */ /* 0x000f28000c1e1900 */
[----:B------:R-:W4:Y:S01]  /*0530*/  @P3 LDG.E R21, desc[UR4][R10.64+0x40] ;  /* 0x000040040a153981 */ /* 0x000f22000c1e1900 */
[----:B------:R-:W-:Y:S02]  /*0540*/  @P2 LOP3.LUT R4, R4, R23, RZ, 0x3c, !PT ;  /* 0x0000001704042212 */ /* 0x000fe400078e3cff */
[----:B------:R-:W-:Y:S01]  /*0550*/  @P2 LOP3.LUT R2, R2, R25, RZ, 0x3c, !PT ;  /* 0x0000001902022212 */ /* 0x000fe200078e3cff */
[----:B------:R-:W4:Y:S04]  /*0560*/  @P3 LDG.E R23, desc[UR4][R10.64+0x48] ;  /* 0x000048040a173981 */ /* 0x000f28000c1e1900 */
[----:B------:R-:W4:Y:S01]  /*0570*/  @P4 LDG.E R25, desc[UR4][R10.64+0x54] ;  /* 0x000054040a194981 */ /* 0x000f22000c1e1900 */
[----:B--2---:R-:W-:-:S03]  /*0580*/  @P1 LOP3.LUT R5, R5, R18, RZ, 0x3c, !PT ;  /* 0x0000001205051212 */ /* 0x004fc600078e3cff */
[----:B------:R-:W2:Y:S01]  /*0590*/  @P3 LDG.E R18, desc[UR4][R10.64+0x44] ;  /* 0x000044040a123981 */ /* 0x000ea2000c1e1900 */
[----:B---3--:R-:W-:-:S03]  /*05a0*/  @P2 LOP3.LUT R5, R5, R20, RZ, 0x3c, !PT ;  /* 0x0000001405052212 */ /* 0x008fc600078e3cff */
[----:B------:R-:W3:Y:S01]  /*05b0*/  @P4 LDG.E R20, desc[UR4][R10.64+0x58] ;  /* 0x000058040a144981 */ /* 0x000ee2000c1e1900 */
[----:B----4-:R-:W-:-:S03]  /*05c0*/  @P3 LOP3.LUT R3, R3, R22, RZ, 0x3c, !PT ;  /* 0x0000001603033212 */ /* 0x010fc600078e3cff */
[----:B------:R-:W4:Y:S01]  /*05d0*/  @P4 LDG.E R22, desc[UR4][R10.64+0x60] ;  /* 0x000060040a164981 */ /* 0x000f22000c1e1900 */
[----:B------:R-:W-:Y:S02]  /*05e0*/  LOP3.LUT P0, RZ, R24, 0x80, RZ, 0xc0, !PT ;  /* 0x0000008018ff7812 */ /* 0x000fe4000780c0ff */
[----:B------:R-:W-:Y:S02]  /*05f0*/  @P5 LOP3.LUT R15, R15, R26, RZ, 0x3c, !PT ;  /* 0x0000001a0f0f5212 */ /* 0x000fe400078e3cff */
[----:B------:R-:W4:Y:S01]  /*0600*/  @P6 LDG.E R26, desc[UR4][R10.64+0x78] ;  /* 0x000078040a1a6981 */ /* 0x000f22000c1e1900 */
[----:B------:R-:W-:-:S03]  /*0610*/  @P3 LOP3.LUT R4, R4, R21, RZ, 0x3c, !PT ;  /* 0x0000001504043212 */ /* 0x000fc600078e3cff */
[----:B------:R-:W4:Y:S01]  /*0620*/  @P4 LDG.E R21, desc[UR4][R10.64+0x5c] ;  /* 0x00005c040a154981 */ /* 0x000f22000c1e1900 */
[----:B------:R-:W-:-:S03]  /*0630*/  @P3 LOP3.LUT R2, R2, R23, RZ, 0x3c, !PT ;  /* 0x0000001702023212 */ /* 0x000fc600078e3cff */
[----:B------:R-:W4:Y:S01]  /*0640*/  @P5 LDG.E R23, desc[UR4][R10.64+0x68] ;  /* 0x000068040a175981 */ /* 0x000f22000c1e1900 */
[----:B------:R-:W-:-:S03]  /*0650*/  @P4 LOP3.LUT R4, R4, R25, RZ, 0x3c, !PT ;  /* 0x0000001904044212 */ /* 0x000fc600078e3cff */
[----:B------:R-:W4:Y:S01]  /*0660*/  @P5 LDG.E R25, desc[UR4][R10.64+0x70] ;  /* 0x000070040a195981 */ /* 0x000f22000c1e1900 */
[----:B--2---:R-:W-:-:S03]  /*0670*/  @P3 LOP3.LUT R5, R5, R18, RZ, 0x3c, !PT ;  /* 0x0000001205053212 */ /* 0x004fc600078e3cff */
[----:B------:R-:W2:Y:S01]  /*0680*/  @P5 LDG.E R18, desc[UR4][R10.64+0x6c] ;  /* 0x00006c040a125981 */ /* 0x000ea2000c1e1900 */
[----:B---3--:R-:W-:-:S03]  /*0690*/  @P4 LOP3.LUT R5, R5, R20, RZ, 0x3c, !PT ;  /* 0x0000001405054212 */ /* 0x008fc600078e3cff */
[----:B------:R-:W3:Y:S01]  /*06a0*/  @P5 LDG.E R20, desc[UR4][R10.64+0x74] ;  /* 0x000074040a145981 */ /* 0x000ee2000c1e1900 */
[----:B----4-:R-:W-:-:S03]  /*06b0*/  @P4 LOP3.LUT R3, R3, R22, RZ, 0x3c, !PT ;  /* 0x0000001603034212 */ /* 0x010fc600078e3cff */
[----:B------:R-:W4:Y:S01]  /*06c0*/  @P0 LDG.E R22, desc[UR4][R10.64+0x8c] ;  /* 0x00008c040a160981 */ /* 0x000f22000c1e1900 */
[----:B------:R-:W-:-:S03]  /*06d0*/  @P6 LOP3.LUT R15, R15, R26, RZ, 0x3c, !PT ;  /* 0x0000001a0f0f6212 */ /* 0x000fc600078e3cff */
        /* <DEDUP_REMOVED lines=13> */
[----:B------:R-:W-:Y:S02]  /*07b0*/  @P6 LOP3.LUT R4, R4, R27, RZ, 0x3c, !PT ;  /* 0x0000001b04046212 */ /* 0x000fe400078e3cff */
[----:B------:R-:W-:Y:S02]  /*07c0*/  @P6 LOP3.LUT R2, R2, R21, RZ, 0x3c, !PT ;  /* 0x0000001502026212 */ /* 0x000fe400078e3cff */
[----:B------:R-:W-:Y:S02]  /*07d0*/  @P0 LOP3.LUT R4, R4, R23, RZ, 0x3c, !PT ;  /* 0x0000001704040212 */ /* 0x000fe400078e3cff */
[----:B------:R-:W-:Y:S02]  /*07e0*/  @P0 LOP3.LUT R2, R2, R25, RZ, 0x3c, !PT ;  /* 0x0000001902020212 */ /* 0x000fe400078e3cff */
[----:B--2---:R-:W-:Y:S02]  /*07f0*/  @P6 LOP3.LUT R5, R5, R18, RZ, 0x3c, !PT ;  /* 0x0000001205056212 */ /* 0x004fe400078e3cff */
[----:B---3--:R-:W-:-:S02]  /*0800*/  @P6 LOP3.LUT R3, R3, R20, RZ, 0x3c, !PT ;  /* 0x0000001403036212 */ /* 0x008fc400078e3cff */
[----:B----4-:R-:W-:Y:S02]  /*0810*/  @P0 LOP3.LUT R5, R5, R22, RZ, 0x3c, !PT ;  /* 0x0000001605050212 */ /* 0x010fe400078e3cff */
[----:B------:R-:W-:Y:S02]  /*0820*/  @P0 LOP3.LUT R3, R3, R26, RZ, 0x3c, !PT ;  /* 0x0000001a03030212 */ /* 0x000fe400078e3cff */
[----:B------:R-:W-:-:S13]  /*0830*/  R2P PR, R24.B1, 0x7f ;  /* 0x0000007f18007804 */ /* 0x000fda0000001000 */
[----:B------:R-:W2:Y:S04]  /*0840*/  @P0 LDG.E R18, desc[UR4][R10.64+0xa0] ;  /* 0x0000a0040a120981 */ /* 0x000ea8000c1e1900 */
[----:B------:R-:W3:Y:S04]  /*0850*/  @P1 LDG.E R22, desc[UR4][R10.64+0xb4] ;  /* 0x0000b4040a161981 */ /* 0x000ee8000c1e1900 */
[----:B------:R-:W4:Y:S04]  /*0860*/  @P2 LDG.E R26, desc[UR4][R10.64+0xc8] ;  /* 0x0000c8040a1a2981 */ /* 0x000f28000c1e1900 */
[----:B------:R-:W4:Y:S04]  /*0870*/  @P3 LDG.E R28, desc[UR4][R10.64+0xdc] ;  /* 0x0000dc040a1c3981 */ /* 0x000f28000c1e1900 */
[----:B------:R-:W4:Y:S04]  /*0880*/  @P0 LDG.E R23, desc[UR4][R10.64+0xa4] ;  /* 0x0000a4040a170981 */ /* 0x000f28000c1e1900 */
[----:B------:R-:W4:Y:S04]  /*0890*/  @P0 LDG.E R20, desc[UR4][R10.64+0xa8] ;  /* 0x0000a8040a140981 */ /* 0x000f28000c1e1900 */
[----:B------:R-:W4:Y:S04]  /*08a0*/  @P4 LDG.E R25, desc[UR4][R10.64+0xf0] ;  /* 0x0000f0040a194981 */ /* 0x000f28000c1e1900 */
        /* <DEDUP_REMOVED lines=21> */
[----:B------:R-:W-:Y:S02]  /*0a00*/  LOP3.LUT P0, RZ, R24, 0x8000, RZ, 0xc0, !PT ;  /* 0x0000800018ff7812 */ /* 0x000fe4000780c0ff */
[----:B----4-:R-:W-:Y:S01]  /*0a10*/  @P5 LOP3.LUT R15, R15, R26, RZ, 0x3c, !PT ;  /* 0x0000001a0f0f5212 */ /* 0x010fe200078e3cff */
[----:B------:R-:W4:Y:S04]  /*0a20*/  @P3 LDG.E R24, desc[UR4][R10.64+0xe4] ;  /* 0x0000e4040a183981 */ /* 0x000f28000c1e1900 */
[----:B------:R-:W2:Y:S01]  /*0a30*/  @P6 LDG.E R26, desc[UR4][R10.64+0x118] ;  /* 0x000118040a1a6981 */ /* 0x000ea2000c1e1900 */
        /* <DEDUP_REMOVED lines=8> */
[----:B---3--:R-:W-:-:S03]  /*0ac0*/  @P2 LOP3.LUT R3, R3, R22, RZ, 0x3c, !PT ;  /* 0x0000001603032212 */ /* 0x008fc600078e3cff */
[----:B------:R-:W3:Y:S01]  /*0ad0*/  @P4 LDG.E R22, desc[UR4][R10.64+0x100] ;  /* 0x000100040a164981 */ /* 0x000ee2000c1e1900 */
[----:B--2---:R-:W-:-:S03]  /*0ae0*/  @P6 LOP3.LUT R15, R15, R26, RZ, 0x3c, !PT ;  /* 0x0000001a0f0f6212 */ /* 0x004fc600078e3cff */
[----:B------:R-:W2:Y:S01]  /*0af0*/  @P0 LDG.E R26, desc[UR4][R10.64+0x12c] ;  /* 0x00012c040a1a0981 */ /* 0x000ea2000c1e1900 */
[----:B----4-:R-:W-:-:S03]  /*0b00*/  @P2 LOP3.LUT R2, R2, R23, RZ, 0x3c, !PT ;  /* 0x0000001702022212 */ /* 0x010fc600078e3cff */
[----:B------:R-:W4:Y:S01]  /*0b10*/  @P4 LDG.E R23, desc[UR4][R10.64+0xfc] ;  /* 0x0000fc040a174981 */ /* 0x000f22000c1e1900 */
[----:B------:R-:W-:-:S03]  /*0b20*/  @P2 LOP3.LUT R5, R5, R20, RZ, 0x3c, !PT ;  /* 0x0000001405052212 */ /* 0x000fc600078e3cff */
[----:B------:R-:W4:Y:S01]  /*0b30*/  @P4 LDG.E R20, desc[UR4][R10.64+0xf8] ;  /* 0x0000f8040a144981 */ /* 0x000f22000c1e1900 */
[----:B------:R-:W-:Y:S02]  /*0b40*/  @P3 LOP3.LUT R2, R2, R27, RZ, 0x3c, !PT ;  /* 0x0000001b02023212 */ /* 0x000fe400078e3cff */
[----:B------:R-:W-:Y:S01]  /*0b50*/  @P3 LOP3.LUT R4, R4, R25, RZ, 0x3c, !PT ;  /* 0x0000001904043212 */ /* 0x000fe200078e3cff */
[----:B------:R-:W4:Y:S01]  /*0b60*/  @P5 LDG.E R27, desc[UR4][R10.64+0x110] ;  /* 0x000110040a1b5981 */ /* 0x000f22000c1e1900 */
[----:B------:R-:W-:-:S03]  /*0b70*/  @P3 LOP3.LUT R5, R5, R24, RZ, 0x3c, !PT ;  /* 0x0000001805053212 */ /* 0x000fc600078e3cff */
[----:B------:R-:W4:Y:S04]  /*0b80*/  @P5 LDG.E R25, desc[UR4][R10.64+0x108] ;  /* 0x000108040a195981 */ /* 0x000f28000c1e1900 */
        /* <DEDUP_REMOVED lines=19> */
[----:B------:R-:W-:-:S05]  /*0cc0*/  VIADD R19, R19, 0x10 ;  /* 0x0000001013137836 */ /* 0x000fca0000000000 */
[----:B------:R-:W-:Y:S02]  /*0cd0*/  ISETP.NE.AND P1, PT, R19, 0x20, PT ;  /* 0x000000201300780c */ /* 0x000fe40003f25270 */
[----:B------:R-:W-:Y:S02]  /*0ce0*/  @P5 LOP3.LUT R3, R3, R18, RZ, 0x3c, !PT ;  /* 0x0000001203035212 */ /* 0x000fe400078e3cff */
[----:B------:R-:W-:Y:S02]  /*0cf0*/  @P6 LOP3.LUT R4, R4, R21, RZ, 0x3c, !PT ;  /* 0x0000001504046212 */ /* 0x000fe400078e3cff */
[----:B---3--:R-:W-:-:S04]  /*0d00*/  @P6 LOP3.LUT R3, R3, R22, RZ, 0x3c, !PT ;  /* 0x0000001603036212 */ /* 0x008fc800078e3cff */
[----:B--2---:R-:W-:Y:S02]  /*0d10*/  @P0 LOP3.LUT R3, R3, R26, RZ, 0x3c, !PT ;  /* 0x0000001a03030212 */ /* 0x004fe400078e3cff */
[----:B----4-:R-:W-:Y:S02]  /*0d20*/  @P6 LOP3.LUT R2, R2, R23, RZ, 0x3c, !PT ;  /* 0x0000001702026212 */ /* 0x010fe400078e3cff */
[----:B------:R-:W-:Y:S02]  /*0d30*/  @P6 LOP3.LUT R5, R5, R20, RZ, 0x3c, !PT ;  /* 0x0000001405056212 */ /* 0x000fe400078e3cff */
[----:B------:R-:W-:Y:S02]  /*0d40*/  @P0 LOP3.LUT R2, R2, R27, RZ, 0x3c, !PT ;  /* 0x0000001b02020212 */ /* 0x000fe400078e3cff */
[----:B------:R-:W-:Y:S02]  /*0d50*/  @P0 LOP3.LUT R4, R4, R25, RZ, 0x3c, !PT ;  /* 0x0000001904040212 */ /* 0x000fe400078e3cff */
[----:B------:R-:W-:Y:S01]  /*0d60*/  @P0 LOP3.LUT R5, R5, R24, RZ, 0x3c, !PT ;  /* 0x0000001805050212 */ /* 0x000fe200078e3cff */
[----:B------:R-:W-:Y:S06]  /*0d70*/  @P1 BRA `(.L_x_8) ;  /* 0xfffffff400481947 */ /* 0x000fec000383ffff */
[----:B------:R-:W-:-:S05]  /*0d80*/  VIADD R17, R17, 0x1 ;  /* 0x0000000111117836 */ /* 0x000fca0000000000 */
[----:B------:R-:W-:-:S13]  /*0d90*/  ISETP.NE.AND P0, PT, R17, 0x5, PT ;  /* 0x000000051100780c */ /* 0x000fda0003f05270 */
[----:B------:R-:W-:Y:S05]  /*0da0*/  @P0 BRA `(.L_x_9) ;  /* 0xfffffff400300947 */ /* 0x000fea000383ffff */
[----:B------:R1:W-:Y:S01]  /*0db0*/  STG.E.64 desc[UR4][R6.64+0x8], R4 ;  /* 0x0000080406007986 */ /* 0x0003e2000c101b04 */
[----:B------:R-:W-:Y:S01]  /*0dc0*/  VIADD R14, R14, 0x1 ;  /* 0x000000010e0e7836 */ /* 0x000fe20000000000 */
[----:B------:R-:W-:Y:S02]  /*0dd0*/  LOP3.LUT R11, R13, 0x3, RZ, 0xc0, !PT ;  /* 0x000000030d0b7812 */ /* 0x000fe400078ec0ff */
[----:B------:R1:W-:Y:S02]  /*0de0*/  STG.E.64 desc[UR4][R6.64+0x10], R2 ;  /* 0x0000100206007986 */ /* 0x0003e4000c101b04 */
[----:B------:R-:W-:Y:S02]  /*0df0*/  ISETP.GE.U32.AND P0, PT, R14, R11, PT ;  /* 0x0000000b0e00720c */ /* 0x000fe40003f06070 */
[----:B------:R1:W-:Y:S11]  /*0e00*/  STG.E desc[UR4][R6.64+0x4], R15 ;  /* 0x0000040f06007986 */ /* 0x0003f6000c101904 */
[----:B------:R-:W-:Y:S05]  /*0e10*/  @!P0 BRA `(.L_x_10) ;  /* 0xfffffff400048947 */ /* 0x000fea000383ffff */
.L_x_7:
[----:B------:R-:W-:Y:S05]  /*0e20*/  BSYNC.RECONVERGENT B1 ;  /* 0x0000000000017941 */ /* 0x000fea0003800200 */
.L_x_6:
[C---:B------:R-:W-:Y:S01]  /*0e30*/  ISETP.GT.U32.AND P0, PT, R13.reuse, 0x3, PT ;  /* 0x000000030d00780c */ /* 0x040fe20003f04070 */
[----:B------:R-:W-:Y:S01]  /*0e40*/  VIADD R12, R12, 0x1 ;  /* 0x000000010c0c7836 */ /* 0x000fe20000000000 */
[--C-:B------:R-:W-:Y:S02]  /*0e50*/  SHF.R.U64 R13, R13, 0x2, R0.reuse ;  /* 0x000000020d0d7819 */ /* 0x100fe40000001200 */
[----:B------:R-:W-:Y:S02]  /*0e60*/  ISETP.GT.U32.AND.EX P0, PT, R0, RZ, PT, P0 ;  /* 0x000000ff0000720c */ /* 0x000fe40003f04100 */
[----:B------:R-:W-:-:S11]  /*0e70*/  SHF.R.U32.HI R0, RZ, 0x2, R0 ;  /* 0x00000002ff007819 */ /* 0x000fd60000011600 */
[----:B------:R-:W-:Y:S05]  /*0e80*/  @P0 BRA `(.L_x_11) ;  /* 0xfffffff000c80947 */ /* 0x000fea000383ffff */
.L_x_5:
[----:B------:R-:W-:Y:S05]  /*0e90*/  BSYNC.RECONVERGENT B0 ;  /* 0x0000000000007941 */ /* 0x000fea0003800200 */
.L_x_4:
[----:B------:R-:W-:Y:S04]  /*0ea0*/  STG.E.64 desc[UR4][R6.64+0x18], RZ ;  /* 0x000018ff06007986 */ /* 0x000fe8000c101b04 */
[----:B------:R-:W-:Y:S04]  /*0eb0*/  STG.E desc[UR4][R6.64+0x20], RZ ;  /* 0x000020ff06007986 */ /* 0x000fe8000c101904 */
[----:B------:R-:W-:Y:S01]  /*0ec0*/  STG.E.64 desc[UR4][R6.64+0x28], RZ ;  /* 0x000028ff06007986 */ /* 0x000fe2000c101b04 */
[----:B------:R-:W-:Y:S05]  /*0ed0*/  EXIT ;  /* 0x000000000000794d */ /* 0x000fea0003800000 */
.L_x_12:
        /* <DEDUP_REMOVED lines=10> */
.L_x_15:


//--------------------- .nv.global.init           --------------------------
	.section	.nv.global.init,"aw",@progbits
	.align	4
.nv.global.init:
	.type		mrg32k3aM1SubSeq,@object
	.size		mrg32k3aM1SubSeq,(mrg32k3aM2SubSeq - mrg32k3aM1SubSeq)
mrg32k3aM1SubSeq:
        /* <DEDUP_REMOVED lines=126> */
	.type		mrg32k3aM2SubSeq,@object
	.size		mrg32k3aM2SubSeq,(mrg32k3aM1 - mrg32k3aM2SubSeq)
mrg32k3aM2SubSeq:
        /* <DEDUP_REMOVED lines=126> */
	.type		mrg32k3aM1,@object
	.size		mrg32k3aM1,(mrg32k3aM1Seq - mrg32k3aM1)
mrg32k3aM1:
        /* <DEDUP_REMOVED lines=144> */
	.type		mrg32k3aM1Seq,@object
	.size		mrg32k3aM1Seq,(mrg32k3aM2 - mrg32k3aM1Seq)
mrg32k3aM1Seq:
        /* <DEDUP_REMOVED lines=144> */
	.type		mrg32k3aM2,@object
	.size		mrg32k3aM2,(mrg32k3aM2Seq - mrg32k3aM2)
mrg32k3aM2:
        /* <DEDUP_REMOVED lines=144> */
	.type		mrg32k3aM2Seq,@object
	.size		mrg32k3aM2Seq,(precalc_xorwow_matrix - mrg32k3aM2Seq)
mrg32k3aM2Seq:
        /* <DEDUP_REMOVED lines=144> */
	.type		precalc_xorwow_matrix,@object
	.size		precalc_xorwow_matrix,(precalc_xorwow_offset_matrix - precalc_xorwow_matrix)
precalc_xorwow_matrix:
        /* <DEDUP_REMOVED lines=6400> */
	.type		precalc_xorwow_offset_matrix,@object
	.size		precalc_xorwow_offset_matrix,(.L_1 - precalc_xorwow_offset_matrix)
precalc_xorwow_offset_matrix:
        /* <DEDUP_REMOVED lines=6400> */
.L_1:


//--------------------- .nv.shared.reserved.0     --------------------------
	.section	.nv.shared.reserved.0,"aw",@nobits
	.weak		__nv_reservedSMEM_offset_0_alias
	.size		__nv_reservedSMEM_offset_0_alias, 0, 64
	.other		__nv_reservedSMEM_offset_0_alias,@"STO_CUDA_RESERVED_SHARED STV_DEFAULT"
__nv_reservedSMEM_offset_0_alias:
	.zero		0
	.zero		64


//--------------------- .nv.constant0._Z5foundPjPbj --------------------------
	.section	.nv.constant0._Z5foundPjPbj,"a",@progbits
	.sectionflags	@""
	.align	4
.nv.constant0._Z5foundPjPbj:
	.zero		916


//--------------------- .nv.constant0._Z10SHA_256_64P17curandStateXORWOWPjS1_ --------------------------
	.section	.nv.constant0._Z10SHA_256_64P17curandStateXORWOWPjS1_,"a",@progbits
	.sectionflags	@""
	.align	4
.nv.constant0._Z10SHA_256_64P17curandStateXORWOWPjS1_:
	.zero		920


//--------------------- .nv.constant0._Z12setup_kernelP17curandStateXORWOWy --------------------------
	.section	.nv.constant0._Z12setup_kernelP17curandStateXORWOWy,"a",@progbits
	.sectionflags	@""
	.align	4
.nv.constant0._Z12setup_kernelP17curandStateXORWOWy:
	.zero		912


//--------------------- SYMBOLS --------------------------

	.type		.nv.reservedSmem.offset0,@object
	.size		.nv.reservedSmem.offset0,0x4
